//
// Generated by NVIDIA NVVM Compiler
//
// Compiler Build ID: CL-36424714
// Cuda compilation tools, release 13.0, V13.0.88
// Based on NVVM 20.0.0
//

.version 9.0
.target sm_100
.address_size 64

	// .globl	_Z21shared_split_k_kernelPKfS0_S0_Pfii
.extern .func  (.param .b32 func_retval0) vprintf
(
	.param .b64 vprintf_param_0,
	.param .b64 vprintf_param_1
)
;
// _ZZ21shared_split_k_kernelPKfS0_S0_PfiiE8shared_q has been demoted
// _ZZ21shared_split_k_kernelPKfS0_S0_PfiiE10shared_out has been demoted
// _ZZ21shared_split_k_kernelPKfS0_S0_PfiiE10shared_max has been demoted
// _ZZ21shared_split_k_kernelPKfS0_S0_PfiiE10shared_sum has been demoted
// _ZZ21shared_split_k_kernelPKfS0_S0_PfiiE13coalesced_out has been demoted
.global .align 1 .b8 $str[17] = {37, 100, 32, 37, 100, 32, 37, 100, 32, 109, 97, 120, 58, 32, 37, 102};
.global .align 1 .b8 $str$1[17] = {37, 100, 32, 37, 100, 32, 37, 100, 32, 115, 117, 109, 58, 32, 37, 102};

.visible .entry _Z21shared_split_k_kernelPKfS0_S0_Pfii(
	.param .u64 .ptr .align 1 _Z21shared_split_k_kernelPKfS0_S0_Pfii_param_0,
	.param .u64 .ptr .align 1 _Z21shared_split_k_kernelPKfS0_S0_Pfii_param_1,
	.param .u64 .ptr .align 1 _Z21shared_split_k_kernelPKfS0_S0_Pfii_param_2,
	.param .u64 .ptr .align 1 _Z21shared_split_k_kernelPKfS0_S0_Pfii_param_3,
	.param .u32 _Z21shared_split_k_kernelPKfS0_S0_Pfii_param_4,
	.param .u32 _Z21shared_split_k_kernelPKfS0_S0_Pfii_param_5
)
{
	.local .align 8 .b8 	__local_depot0[24];
	.reg .b64 	%SP;
	.reg .b64 	%SPL;
	.reg .pred 	%p<58>;
	.reg .b32 	%r<181>;
	.reg .b32 	%f<174>;
	.reg .b64 	%rd<23>;
	.reg .b64 	%fd<3>;
	// demoted variable
	.shared .align 4 .b8 _ZZ21shared_split_k_kernelPKfS0_S0_PfiiE8shared_q[512];
	// demoted variable
	.shared .align 4 .b8 _ZZ21shared_split_k_kernelPKfS0_S0_PfiiE10shared_out[16384];
	// demoted variable
	.shared .align 4 .b8 _ZZ21shared_split_k_kernelPKfS0_S0_PfiiE10shared_max[128];
	// demoted variable
	.shared .align 4 .b8 _ZZ21shared_split_k_kernelPKfS0_S0_PfiiE10shared_sum[128];
	// demoted variable
	.shared .align 4 .b8 _ZZ21shared_split_k_kernelPKfS0_S0_PfiiE13coalesced_out[512];
	mov.u64 	%SPL, __local_depot0;
	cvta.local.u64 	%SP, %SPL;
	ld.param.u64 	%rd4, [_Z21shared_split_k_kernelPKfS0_S0_Pfii_param_0];
	ld.param.u64 	%rd5, [_Z21shared_split_k_kernelPKfS0_S0_Pfii_param_1];
	ld.param.u64 	%rd6, [_Z21shared_split_k_kernelPKfS0_S0_Pfii_param_2];
	ld.param.u64 	%rd7, [_Z21shared_split_k_kernelPKfS0_S0_Pfii_param_3];
	ld.param.u32 	%r37, [_Z21shared_split_k_kernelPKfS0_S0_Pfii_param_5];
	mov.u32 	%r180, %tid.x;
	mov.u32 	%r2, %tid.y;
	mov.u32 	%r3, %ctaid.y;
	mov.u32 	%r4, %nctaid.y;
	mov.u32 	%r5, %ctaid.z;
	shl.b32 	%r38, %r3, 5;
	add.s32 	%r170, %r38, %r2;
	shl.b32 	%r39, %r2, 5;
	add.s32 	%r7, %r39, %r180;
	setp.gt.u32 	%p1, %r7, 127;
	@%p1 bra 	$L__BB0_2;
	cvta.to.global.u64 	%rd8, %rd4;
	shl.b32 	%r40, %r5, 7;
	add.s32 	%r41, %r40, %r7;
	mul.wide.u32 	%rd9, %r41, 4;
	add.s64 	%rd10, %rd8, %rd9;
	ld.global.f32 	%f23, [%rd10];
	shl.b32 	%r42, %r7, 2;
	mov.u32 	%r43, _ZZ21shared_split_k_kernelPKfS0_S0_PfiiE8shared_q;
	add.s32 	%r44, %r43, %r42;
	st.shared.f32 	[%r44], %f23;
$L__BB0_2:
	bar.sync 	0;
	setp.ge.s32 	%p2, %r170, %r37;
	mov.f32 	%f173, 0fFF800000;
	mov.f32 	%f168, 0f00000000;
	mov.f32 	%f169, %f168;
	mov.f32 	%f170, %f168;
	mov.f32 	%f171, %f168;
	mov.f32 	%f172, %f168;
	@%p2 bra 	$L__BB0_8;
	shl.b32 	%r8, %r4, 5;
	mul.lo.s32 	%r45, %r5, %r37;
	shl.b32 	%r46, %r45, 7;
	add.s32 	%r9, %r46, %r180;
	shl.b32 	%r47, %r180, 2;
	mov.u32 	%r48, _ZZ21shared_split_k_kernelPKfS0_S0_PfiiE8shared_q;
	add.s32 	%r10, %r48, %r47;
	cvta.to.global.u64 	%rd1, %rd6;
	cvta.to.global.u64 	%rd2, %rd5;
	mov.f32 	%f164, 0fFF800000;
	mov.f32 	%f168, 0f00000000;
$L__BB0_4:
	setp.gt.u32 	%p3, %r180, 127;
	mov.f32 	%f167, 0f00000000;
	@%p3 bra 	$L__BB0_7;
	shl.b32 	%r49, %r170, 7;
	add.s32 	%r172, %r9, %r49;
	mov.f32 	%f167, 0f00000000;
	mov.u32 	%r171, %r10;
	mov.u32 	%r173, %r180;
$L__BB0_6:
	mul.wide.s32 	%rd11, %r172, 4;
	add.s64 	%rd12, %rd2, %rd11;
	ld.shared.f32 	%f30, [%r171];
	ld.global.f32 	%f31, [%rd12];
	fma.rn.f32 	%f167, %f30, %f31, %f167;
	add.s32 	%r16, %r173, 32;
	add.s32 	%r172, %r172, 32;
	add.s32 	%r171, %r171, 128;
	setp.lt.u32 	%p4, %r173, 96;
	mov.u32 	%r173, %r16;
	@%p4 bra 	$L__BB0_6;
$L__BB0_7:
	mov.b32 	%r50, %f167;
	shfl.sync.down.b32	%r51|%p5, %r50, 16, 31, -1;
	mov.b32 	%f32, %r51;
	add.f32 	%f33, %f167, %f32;
	mov.b32 	%r52, %f33;
	shfl.sync.down.b32	%r53|%p6, %r52, 8, 31, -1;
	mov.b32 	%f34, %r53;
	add.f32 	%f35, %f33, %f34;
	mov.b32 	%r54, %f35;
	shfl.sync.down.b32	%r55|%p7, %r54, 4, 31, -1;
	mov.b32 	%f36, %r55;
	add.f32 	%f37, %f35, %f36;
	mov.b32 	%r56, %f37;
	shfl.sync.down.b32	%r57|%p8, %r56, 2, 31, -1;
	mov.b32 	%f38, %r57;
	add.f32 	%f39, %f37, %f38;
	mov.b32 	%r58, %f39;
	shfl.sync.down.b32	%r59|%p9, %r58, 1, 31, -1;
	mov.b32 	%f40, %r59;
	add.f32 	%f41, %f39, %f40;
	mov.b32 	%r60, %f41;
	shfl.sync.idx.b32	%r61|%p10, %r60, 0, 31, -1;
	mov.b32 	%f42, %r61;
	max.f32 	%f173, %f42, %f164;
	sub.f32 	%f43, %f164, %f173;
	fma.rn.f32 	%f44, %f43, 0f3BBB989D, 0f3F000000;
	cvt.sat.f32.f32 	%f45, %f44;
	mov.f32 	%f46, 0f4B400001;
	mov.f32 	%f47, 0f437C0000;
	fma.rm.f32 	%f48, %f45, %f47, %f46;
	add.f32 	%f49, %f48, 0fCB40007F;
	neg.f32 	%f50, %f49;
	fma.rn.f32 	%f51, %f43, 0f3FB8AA3B, %f50;
	fma.rn.f32 	%f52, %f43, 0f32A57060, %f51;
	mov.b32 	%r62, %f48;
	shl.b32 	%r63, %r62, 23;
	mov.b32 	%f53, %r63;
	ex2.approx.ftz.f32 	%f54, %f52;
	mul.f32 	%f55, %f54, %f53;
	sub.f32 	%f56, %f42, %f173;
	fma.rn.f32 	%f57, %f56, 0f3BBB989D, 0f3F000000;
	cvt.sat.f32.f32 	%f58, %f57;
	fma.rm.f32 	%f59, %f58, %f47, %f46;
	add.f32 	%f60, %f59, 0fCB40007F;
	neg.f32 	%f61, %f60;
	fma.rn.f32 	%f62, %f56, 0f3FB8AA3B, %f61;
	fma.rn.f32 	%f63, %f56, 0f32A57060, %f62;
	mov.b32 	%r64, %f59;
	shl.b32 	%r65, %r64, 23;
	mov.b32 	%f64, %r65;
	ex2.approx.ftz.f32 	%f65, %f63;
	mul.f32 	%f66, %f65, %f64;
	mul.f32 	%f172, %f172, %f55;
	shl.b32 	%r66, %r170, 7;
	add.s32 	%r67, %r9, %r66;
	mul.wide.s32 	%rd13, %r67, 4;
	add.s64 	%rd14, %rd1, %rd13;
	ld.global.f32 	%f67, [%rd14];
	mul.f32 	%f68, %f66, %f67;
	fma.rn.f32 	%f171, %f55, %f171, %f68;
	ld.global.f32 	%f69, [%rd14+128];
	mul.f32 	%f70, %f66, %f69;
	fma.rn.f32 	%f170, %f55, %f170, %f70;
	ld.global.f32 	%f71, [%rd14+256];
	mul.f32 	%f72, %f66, %f71;
	fma.rn.f32 	%f169, %f55, %f169, %f72;
	ld.global.f32 	%f73, [%rd14+384];
	mul.f32 	%f74, %f66, %f73;
	fma.rn.f32 	%f168, %f55, %f168, %f74;
	add.s32 	%r170, %r170, %r8;
	setp.lt.s32 	%p11, %r170, %r37;
	mov.f32 	%f164, %f173;
	@%p11 bra 	$L__BB0_4;
$L__BB0_8:
	add.u64 	%rd15, %SP, 0;
	add.u64 	%rd16, %SPL, 0;
	shl.b32 	%r68, %r2, 9;
	mov.u32 	%r69, _ZZ21shared_split_k_kernelPKfS0_S0_PfiiE10shared_out;
	add.s32 	%r70, %r69, %r68;
	shl.b32 	%r71, %r180, 2;
	add.s32 	%r72, %r70, %r71;
	st.shared.f32 	[%r72], %f171;
	st.shared.f32 	[%r72+128], %f170;
	st.shared.f32 	[%r72+256], %f169;
	st.shared.f32 	[%r72+384], %f168;
	cvt.f64.f32 	%fd1, %f173;
	st.local.v2.u32 	[%rd16], {%r3, %r2};
	st.local.u32 	[%rd16+8], %r180;
	st.local.f64 	[%rd16+16], %fd1;
	mov.u64 	%rd17, $str;
	cvta.global.u64 	%rd18, %rd17;
	{ // callseq 0, 0
	.param .b64 param0;
	st.param.b64 	[param0], %rd18;
	.param .b64 param1;
	st.param.b64 	[param1], %rd15;
	.param .b32 retval0;
	call.uni (retval0), 
	vprintf, 
	(
	param0, 
	param1
	);
	ld.param.b32 	%r73, [retval0];
	} // callseq 0
	cvt.f64.f32 	%fd2, %f172;
	st.local.v2.u32 	[%rd16], {%r3, %r2};
	st.local.u32 	[%rd16+8], %r180;
	st.local.f64 	[%rd16+16], %fd2;
	mov.u64 	%rd19, $str$1;
	cvta.global.u64 	%rd20, %rd19;
	{ // callseq 1, 0
	.param .b64 param0;
	st.param.b64 	[param0], %rd20;
	.param .b64 param1;
	st.param.b64 	[param1], %rd15;
	.param .b32 retval0;
	call.uni (retval0), 
	vprintf, 
	(
	param0, 
	param1
	);
	ld.param.b32 	%r75, [retval0];
	} // callseq 1
	setp.ne.s32 	%p12, %r2, 0;
	@%p12 bra 	$L__BB0_10;
	st.shared.f32 	[_ZZ21shared_split_k_kernelPKfS0_S0_PfiiE10shared_max], %f173;
	st.shared.f32 	[_ZZ21shared_split_k_kernelPKfS0_S0_PfiiE10shared_sum], %f172;
$L__BB0_10:
	bar.sync 	0;
	shl.b32 	%r78, %r180, 2;
	mov.u32 	%r79, _ZZ21shared_split_k_kernelPKfS0_S0_PfiiE10shared_sum;
	add.s32 	%r80, %r79, %r78;
	ld.shared.f32 	%f75, [%r80];
	mov.u32 	%r81, _ZZ21shared_split_k_kernelPKfS0_S0_PfiiE10shared_max;
	add.s32 	%r82, %r81, %r78;
	ld.shared.f32 	%f76, [%r82];
	mov.b32 	%r83, %f76;
	shfl.sync.down.b32	%r84|%p13, %r83, 16, 31, -1;
	mov.b32 	%f77, %r84;
	max.f32 	%f78, %f76, %f77;
	mov.b32 	%r85, %f78;
	shfl.sync.down.b32	%r86|%p14, %r85, 8, 31, -1;
	mov.b32 	%f79, %r86;
	max.f32 	%f80, %f78, %f79;
	mov.b32 	%r87, %f80;
	shfl.sync.down.b32	%r88|%p15, %r87, 4, 31, -1;
	mov.b32 	%f81, %r88;
	max.f32 	%f82, %f80, %f81;
	mov.b32 	%r89, %f82;
	shfl.sync.down.b32	%r90|%p16, %r89, 2, 31, -1;
	mov.b32 	%f83, %r90;
	max.f32 	%f84, %f82, %f83;
	mov.b32 	%r91, %f84;
	shfl.sync.down.b32	%r92|%p17, %r91, 1, 31, -1;
	mov.b32 	%f85, %r92;
	max.f32 	%f86, %f84, %f85;
	mov.b32 	%r93, %f86;
	shfl.sync.idx.b32	%r94|%p18, %r93, 0, 31, -1;
	mov.b32 	%f87, %r94;
	sub.f32 	%f88, %f76, %f87;
	fma.rn.f32 	%f89, %f88, 0f3BBB989D, 0f3F000000;
	cvt.sat.f32.f32 	%f90, %f89;
	mov.f32 	%f91, 0f4B400001;
	mov.f32 	%f92, 0f437C0000;
	fma.rm.f32 	%f93, %f90, %f92, %f91;
	add.f32 	%f94, %f93, 0fCB40007F;
	neg.f32 	%f95, %f94;
	fma.rn.f32 	%f96, %f88, 0f3FB8AA3B, %f95;
	fma.rn.f32 	%f97, %f88, 0f32A57060, %f96;
	mov.b32 	%r95, %f93;
	shl.b32 	%r96, %r95, 23;
	mov.b32 	%f98, %r96;
	ex2.approx.ftz.f32 	%f99, %f97;
	mul.f32 	%f22, %f99, %f98;
	mul.f32 	%f100, %f75, %f22;
	mov.b32 	%r97, %f100;
	shfl.sync.down.b32	%r98|%p19, %r97, 16, 31, -1;
	mov.b32 	%f101, %r98;
	add.f32 	%f102, %f100, %f101;
	mov.b32 	%r99, %f102;
	shfl.sync.down.b32	%r100|%p20, %r99, 8, 31, -1;
	mov.b32 	%f103, %r100;
	add.f32 	%f104, %f102, %f103;
	mov.b32 	%r101, %f104;
	shfl.sync.down.b32	%r102|%p21, %r101, 4, 31, -1;
	mov.b32 	%f105, %r102;
	add.f32 	%f106, %f104, %f105;
	mov.b32 	%r103, %f106;
	shfl.sync.down.b32	%r104|%p22, %r103, 2, 31, -1;
	mov.b32 	%f107, %r104;
	add.f32 	%f108, %f106, %f107;
	mov.b32 	%r105, %f108;
	shfl.sync.down.b32	%r106|%p23, %r105, 1, 31, -1;
	mov.b32 	%f109, %r106;
	add.f32 	%f110, %f108, %f109;
	mov.b32 	%r107, %f110;
	shfl.sync.idx.b32	%r108|%p24, %r107, 0, 31, -1;
	setp.gt.u32 	%p25, %r2, 127;
	@%p25 bra 	$L__BB0_15;
	shl.b32 	%r110, %r180, 9;
	mov.u32 	%r111, _ZZ21shared_split_k_kernelPKfS0_S0_PfiiE10shared_out;
	add.s32 	%r112, %r111, %r110;
	shl.b32 	%r113, %r2, 2;
	add.s32 	%r20, %r112, %r113;
	ld.shared.f32 	%f111, [%r20];
	mul.f32 	%f112, %f22, %f111;
	mov.b32 	%r114, %f112;
	shfl.sync.down.b32	%r115|%p26, %r114, 16, 31, -1;
	mov.b32 	%f113, %r115;
	add.f32 	%f114, %f112, %f113;
	mov.b32 	%r116, %f114;
	shfl.sync.down.b32	%r117|%p27, %r116, 8, 31, -1;
	mov.b32 	%f115, %r117;
	add.f32 	%f116, %f114, %f115;
	mov.b32 	%r118, %f116;
	shfl.sync.down.b32	%r119|%p28, %r118, 4, 31, -1;
	mov.b32 	%f117, %r119;
	add.f32 	%f118, %f116, %f117;
	mov.b32 	%r120, %f118;
	shfl.sync.down.b32	%r121|%p29, %r120, 2, 31, -1;
	mov.b32 	%f119, %r121;
	add.f32 	%f120, %f118, %f119;
	mov.b32 	%r122, %f120;
	shfl.sync.down.b32	%r123|%p30, %r122, 1, 31, -1;
	mov.b32 	%f121, %r123;
	add.f32 	%f122, %f120, %f121;
	mov.b32 	%r124, %f122;
	shfl.sync.idx.b32	%r177|%p31, %r124, 0, 31, -1;
	setp.gt.u32 	%p32, %r2, 95;
	@%p32 bra 	$L__BB0_15;
	ld.shared.f32 	%f123, [%r20+128];
	mul.f32 	%f124, %f22, %f123;
	mov.b32 	%r126, %f124;
	shfl.sync.down.b32	%r127|%p33, %r126, 16, 31, -1;
	mov.b32 	%f125, %r127;
	add.f32 	%f126, %f124, %f125;
	mov.b32 	%r128, %f126;
	shfl.sync.down.b32	%r129|%p34, %r128, 8, 31, -1;
	mov.b32 	%f127, %r129;
	add.f32 	%f128, %f126, %f127;
	mov.b32 	%r130, %f128;
	shfl.sync.down.b32	%r131|%p35, %r130, 4, 31, -1;
	mov.b32 	%f129, %r131;
	add.f32 	%f130, %f128, %f129;
	mov.b32 	%r132, %f130;
	shfl.sync.down.b32	%r133|%p36, %r132, 2, 31, -1;
	mov.b32 	%f131, %r133;
	add.f32 	%f132, %f130, %f131;
	mov.b32 	%r134, %f132;
	shfl.sync.down.b32	%r135|%p37, %r134, 1, 31, -1;
	mov.b32 	%f133, %r135;
	add.f32 	%f134, %f132, %f133;
	mov.b32 	%r136, %f134;
	shfl.sync.idx.b32	%r176|%p38, %r136, 0, 31, -1;
	setp.gt.u32 	%p39, %r2, 63;
	@%p39 bra 	$L__BB0_15;
	ld.shared.f32 	%f135, [%r20+256];
	mul.f32 	%f136, %f22, %f135;
	mov.b32 	%r138, %f136;
	shfl.sync.down.b32	%r139|%p40, %r138, 16, 31, -1;
	mov.b32 	%f137, %r139;
	add.f32 	%f138, %f136, %f137;
	mov.b32 	%r140, %f138;
	shfl.sync.down.b32	%r141|%p41, %r140, 8, 31, -1;
	mov.b32 	%f139, %r141;
	add.f32 	%f140, %f138, %f139;
	mov.b32 	%r142, %f140;
	shfl.sync.down.b32	%r143|%p42, %r142, 4, 31, -1;
	mov.b32 	%f141, %r143;
	add.f32 	%f142, %f140, %f141;
	mov.b32 	%r144, %f142;
	shfl.sync.down.b32	%r145|%p43, %r144, 2, 31, -1;
	mov.b32 	%f143, %r145;
	add.f32 	%f144, %f142, %f143;
	mov.b32 	%r146, %f144;
	shfl.sync.down.b32	%r147|%p44, %r146, 1, 31, -1;
	mov.b32 	%f145, %r147;
	add.f32 	%f146, %f144, %f145;
	mov.b32 	%r148, %f146;
	shfl.sync.idx.b32	%r175|%p45, %r148, 0, 31, -1;
	setp.gt.u32 	%p46, %r2, 31;
	@%p46 bra 	$L__BB0_15;
	ld.shared.f32 	%f147, [%r20+384];
	mul.f32 	%f148, %f22, %f147;
	mov.b32 	%r149, %f148;
	shfl.sync.down.b32	%r150|%p47, %r149, 16, 31, -1;
	mov.b32 	%f149, %r150;
	add.f32 	%f150, %f148, %f149;
	mov.b32 	%r151, %f150;
	shfl.sync.down.b32	%r152|%p48, %r151, 8, 31, -1;
	mov.b32 	%f151, %r152;
	add.f32 	%f152, %f150, %f151;
	mov.b32 	%r153, %f152;
	shfl.sync.down.b32	%r154|%p49, %r153, 4, 31, -1;
	mov.b32 	%f153, %r154;
	add.f32 	%f154, %f152, %f153;
	mov.b32 	%r155, %f154;
	shfl.sync.down.b32	%r156|%p50, %r155, 2, 31, -1;
	mov.b32 	%f155, %r156;
	add.f32 	%f156, %f154, %f155;
	mov.b32 	%r157, %f156;
	shfl.sync.down.b32	%r158|%p51, %r157, 1, 31, -1;
	mov.b32 	%f157, %r158;
	add.f32 	%f158, %f156, %f157;
	mov.b32 	%r159, %f158;
	shfl.sync.idx.b32	%r174|%p52, %r159, 0, 31, -1;
$L__BB0_15:
	setp.ne.s32 	%p53, %r180, 0;
	@%p53 bra 	$L__BB0_17;
	shl.b32 	%r160, %r2, 2;
	mov.u32 	%r161, _ZZ21shared_split_k_kernelPKfS0_S0_PfiiE13coalesced_out;
	add.s32 	%r162, %r161, %r160;
	st.shared.u32 	[%r162], %r177;
	st.shared.u32 	[%r162+128], %r176;
	st.shared.u32 	[%r162+256], %r175;
	st.shared.u32 	[%r162+384], %r174;
$L__BB0_17:
	setp.ne.s32 	%p54, %r2, 0;
	bar.sync 	0;
	setp.gt.u32 	%p55, %r180, 127;
	or.pred  	%p56, %p54, %p55;
	@%p56 bra 	$L__BB0_20;
	mul.lo.s32 	%r164, %r4, %r5;
	shl.b32 	%r165, %r164, 7;
	shl.b32 	%r166, %r3, 7;
	add.s32 	%r167, %r180, %r165;
	add.s32 	%r179, %r167, %r166;
	mov.u32 	%r169, _ZZ21shared_split_k_kernelPKfS0_S0_PfiiE13coalesced_out;
	add.s32 	%r178, %r169, %r78;
	cvta.to.global.u64 	%rd3, %rd7;
$L__BB0_19:
	ld.shared.f32 	%f159, [%r178];
	mul.wide.u32 	%rd21, %r179, 4;
	add.s64 	%rd22, %rd3, %rd21;
	st.global.f32 	[%rd22], %f159;
	add.s32 	%r34, %r180, 32;
	add.s32 	%r179, %r179, 32;
	add.s32 	%r178, %r178, 128;
	setp.lt.u32 	%p57, %r180, 96;
	mov.u32 	%r180, %r34;
	@%p57 bra 	$L__BB0_19;
$L__BB0_20:
	ret;

}


// ===== COMPILED SASS (sm_100) =====

	.target	sm_100

	.elftype	@"ET_EXEC"


//--------------------- .note.nv.tkinfo           --------------------------
	.section	.note.nv.tkinfo,"",@"SHT_NOTE"
	.sectionflags	@"SHF_NOTE_NV_TKINFO"
	.tkinfo
        /*0018*/ 	.word	0x00000002
        /*0030*/ 	.string	""
        /*0030*/ 	.string	"ptxas"
        /*0030*/ 	.string	"Cuda compilation tools, release 13.0, V13.0.88"
        /*0030*/ 	.string	"Build cuda_13.0.r13.0/compiler.36424714_0"
        /*0030*/ 	.string	"-arch sm_100 -m 64 "



//--------------------- .note.nv.cuinfo           --------------------------
	.section	.note.nv.cuinfo,"",@"SHT_NOTE"
	.sectionflags	@"SHF_NOTE_NV_CUINFO"
        /*0018*/ 	.short	0x0002
        /*001a*/ 	.short	0x0064
        /*001c*/ 	.short	0x0082
	.zero		2


//--------------------- .nv.info                  --------------------------
	.section	.nv.info,"",@"SHT_CUDA_INFO"
	.align	4


	//----- nvinfo : EIATTR_REGCOUNT
	.align		4
        /*0000*/ 	.byte	0x04, 0x2f
        /*0002*/ 	.short	(.L_3 - .L_2)
	.align		4
.L_2:
        /*0004*/ 	.word	index@(_Z21shared_split_k_kernelPKfS0_S0_Pfii)
        /*0008*/ 	.word	0x0000001f


	//----- nvinfo : EIATTR_FRAME_SIZE
	.align		4
.L_3:
        /*000c*/ 	.byte	0x04, 0x11
        /*000e*/ 	.short	(.L_5 - .L_4)
	.align		4
.L_4:
        /*0010*/ 	.word	index@(_Z21shared_split_k_kernelPKfS0_S0_Pfii)
        /*0014*/ 	.word	0x00000018


	//----- nvinfo : EIATTR_MIN_STACK_SIZE
	.align		4
.L_5:
        /*0018*/ 	.byte	0x04, 0x12
        /*001a*/ 	.short	(.L_7 - .L_6)
	.align		4
.L_6:
        /*001c*/ 	.word	index@(_Z21shared_split_k_kernelPKfS0_S0_Pfii)
        /*0020*/ 	.word	0x00000018
.L_7:


//--------------------- .nv.compat                --------------------------
	.section	.nv.compat,"",@"SHT_CUDA_COMPAT_INFO"
	.align	4
        /*0000*/ 	.byte	0x02, 0x09, 0x00, 0x00, 0x02, 0x02, 0x01, 0x00, 0x02, 0x05, 0x05, 0x00, 0x03, 0x07, 0x01, 0x01
        /*0010*/ 	.byte	0x02, 0x03, 0x00, 0x00, 0x02, 0x06, 0x01, 0x00, 0x04, 0x0b, 0x08, 0x00, 0x09, 0x00, 0x00, 0x00
        /*0020*/ 	.byte	0x00, 0x00, 0x00, 0x00


//--------------------- .nv.info._Z21shared_split_k_kernelPKfS0_S0_Pfii --------------------------
	.section	.nv.info._Z21shared_split_k_kernelPKfS0_S0_Pfii,"",@"SHT_CUDA_INFO"
	.sectionflags	@""
	.align	4


	//----- nvinfo : EIATTR_CUDA_API_VERSION
	.align		4
        /*0000*/ 	.byte	0x04, 0x37
        /*0002*/ 	.short	(.L_9 - .L_8)
.L_8:
        /*0004*/ 	.word	0x00000082


	//----- nvinfo : EIATTR_KPARAM_INFO
	.align		4
.L_9:
        /*0008*/ 	.byte	0x04, 0x17
        /*000a*/ 	.short	(.L_11 - .L_10)
.L_10:
        /*000c*/ 	.word	0x00000000
        /*0010*/ 	.short	0x0005
        /*0012*/ 	.short	0x0024
        /*0014*/ 	.byte	0x00, 0xf0, 0x11, 0x00


	//----- nvinfo : EIATTR_KPARAM_INFO
	.align		4
.L_11:
        /*0018*/ 	.byte	0x04, 0x17
        /*001a*/ 	.short	(.L_13 - .L_12)
.L_12:
        /*001c*/ 	.word	0x00000000
        /*0020*/ 	.short	0x0004
        /*0022*/ 	.short	0x0020
        /*0024*/ 	.byte	0x00, 0xf0, 0x11, 0x00


	//----- nvinfo : EIATTR_KPARAM_INFO
	.align		4
.L_13:
        /*0028*/ 	.byte	0x04, 0x17
        /*002a*/ 	.short	(.L_15 - .L_14)
.L_14:
        /*002c*/ 	.word	0x00000000
        /*0030*/ 	.short	0x0003
        /*0032*/ 	.short	0x0018
        /*0034*/ 	.byte	0x00, 0xf5, 0x21, 0x00


	//----- nvinfo : EIATTR_KPARAM_INFO
	.align		4
.L_15:
        /*0038*/ 	.byte	0x04, 0x17
        /*003a*/ 	.short	(.L_17 - .L_16)
.L_16:
        /*003c*/ 	.word	0x00000000
        /*0040*/ 	.short	0x0002
        /*0042*/ 	.short	0x0010
        /*0044*/ 	.byte	0x00, 0xf5, 0x21, 0x00


	//----- nvinfo : EIATTR_KPARAM_INFO
	.align		4
.L_17:
        /*0048*/ 	.byte	0x04, 0x17
        /*004a*/ 	.short	(.L_19 - .L_18)
.L_18:
        /*004c*/ 	.word	0x00000000
        /*0050*/ 	.short	0x0001
        /*0052*/ 	.short	0x0008
        /*0054*/ 	.byte	0x00, 0xf5, 0x21, 0x00


	//----- nvinfo : EIATTR_KPARAM_INFO
	.align		4
.L_19:
        /*0058*/ 	.byte	0x04, 0x17
        /*005a*/ 	.short	(.L_21 - .L_20)
.L_20:
        /*005c*/ 	.word	0x00000000
        /*0060*/ 	.short	0x0000
        /*0062*/ 	.short	0x0000
        /*0064*/ 	.byte	0x00, 0xf5, 0x21, 0x00


	//----- nvinfo : EIATTR_SPARSE_MMA_MASK
	.align		4
.L_21:
        /*0068*/ 	.byte	0x03, 0x50
        /*006a*/ 	.short	0x0000


	//----- nvinfo : EIATTR_MAXREG_COUNT
	.align		4
        /*006c*/ 	.byte	0x03, 0x1b
        /*006e*/ 	.short	0x00ff


	//----- nvinfo : EIATTR_NUM_BARRIERS
	.align		4
        /*0070*/ 	.byte	0x02, 0x4c
        /*0072*/ 	.byte	0x01
	.zero		1


	//----- nvinfo : EIATTR_EXTERNS
	.align		4
        /*0074*/ 	.byte	0x04, 0x0f
        /*0076*/ 	.short	(.L_23 - .L_22)


	//   ....[0]....
	.align		4
.L_22:
        /*0078*/ 	.word	index@(vprintf)


	//----- nvinfo : EIATTR_MERCURY_ISA_VERSION
	.align		4
.L_23:
        /*007c*/ 	.byte	0x03, 0x5f
        /*007e*/ 	.short	0x0101


	//----- nvinfo : EIATTR_COOP_GROUP_MASK_REGIDS
	.align		4
        /*0080*/ 	.byte	0x04, 0x29
        /*0082*/ 	.short	(.L_25 - .L_24)


	//   ....[0]....
.L_24:
        /*0084*/ 	.word	0xffffffff


	//   ....[1]....
        /*0088*/ 	.word	0xffffffff


	//   ....[2]....
        /*008c*/ 	.word	0xffffffff


	//   ....[3]....
        /*0090*/ 	.word	0xffffffff


	//   ....[4]....
        /*0094*/ 	.word	0xffffffff


	//   ....[5]....
        /*0098*/ 	.word	0xffffffff


	//   ....[6]....
        /*009c*/ 	.word	0xffffffff


	//   ....[7]....
        /*00a0*/ 	.word	0xffffffff


	//   ....[8]....
        /*00a4*/ 	.word	0xffffffff


	//   ....[9]....
        /*00a8*/ 	.word	0xffffffff


	//   ....[10]....
        /*00ac*/ 	.word	0xffffffff


	//   ....[11]....
        /*00b0*/ 	.word	0xffffffff


	//   ....[12]....
        /*00b4*/ 	.word	0xffffffff


	//   ....[13]....
        /*00b8*/ 	.word	0xffffffff


	//   ....[14]....
        /*00bc*/ 	.word	0xffffffff


	//   ....[15]....
        /*00c0*/ 	.word	0xffffffff


	//   ....[16]....
        /*00c4*/ 	.word	0xffffffff


	//   ....[17]....
        /*00c8*/ 	.word	0xffffffff


	//   ....[18]....
        /*00cc*/ 	.word	0xffffffff


	//   ....[19]....
        /*00d0*/ 	.word	0xffffffff


	//   ....[20]....
        /*00d4*/ 	.word	0xffffffff


	//   ....[21]....
        /*00d8*/ 	.word	0xffffffff


	//   ....[22]....
        /*00dc*/ 	.word	0xffffffff


	//   ....[23]....
        /*00e0*/ 	.word	0xffffffff


	//   ....[24]....
        /*00e4*/ 	.word	0xffffffff


	//   ....[25]....
        /*00e8*/ 	.word	0xffffffff


	//   ....[26]....
        /*00ec*/ 	.word	0xffffffff


	//   ....[27]....
        /*00f0*/ 	.word	0xffffffff


	//   ....[28]....
        /*00f4*/ 	.word	0xffffffff


	//   ....[29]....
        /*00f8*/ 	.word	0xffffffff


	//   ....[30]....
        /*00fc*/ 	.word	0xffffffff


	//   ....[31]....
        /*0100*/ 	.word	0xffffffff


	//   ....[32]....
        /*0104*/ 	.word	0xffffffff


	//   ....[33]....
        /*0108*/ 	.word	0xffffffff


	//   ....[34]....
        /*010c*/ 	.word	0xffffffff


	//   ....[35]....
        /*0110*/ 	.word	0xffffffff


	//   ....[36]....
        /*0114*/ 	.word	0x0500000f


	//   ....[37]....
        /*0118*/ 	.word	0x0500000f


	//   ....[38]....
        /*011c*/ 	.word	0x0500000f


	//   ....[39]....
        /*0120*/ 	.word	0x0500000f


	//   ....[40]....
        /*0124*/ 	.word	0x0500000f


	//   ....[41]....
        /*0128*/ 	.word	0x0500000f


	//   ....[42]....
        /*012c*/ 	.word	0x0500000f


	//   ....[43]....
        /*0130*/ 	.word	0x0500000f


	//   ....[44]....
        /*0134*/ 	.word	0x0500000f


	//   ....[45]....
        /*0138*/ 	.word	0x0500000f


	//   ....[46]....
        /*013c*/ 	.word	0x0500000f


	//   ....[47]....
        /*0140*/ 	.word	0x0500000f


	//   ....[48]....
        /*0144*/ 	.word	0x0500000f


	//   ....[49]....
        /*0148*/ 	.word	0x0500000f


	//   ....[50]....
        /*014c*/ 	.word	0x0500000f


	//   ....[51]....
        /*0150*/ 	.word	0x0500000f


	//   ....[52]....
        /*0154*/ 	.word	0x0500000f


	//   ....[53]....
        /*0158*/ 	.word	0x0500000f


	//   ....[54]....
        /*015c*/ 	.word	0x0500000f


	//   ....[55]....
        /*0160*/ 	.word	0x0500000f


	//   ....[56]....
        /*0164*/ 	.word	0x0500000f


	//   ....[57]....
        /*0168*/ 	.word	0x0500000f


	//   ....[58]....
        /*016c*/ 	.word	0x0500000f


	//   ....[59]....
        /*0170*/ 	.word	0x0500000f


	//   ....[60]....
        /*0174*/ 	.word	0x0500000f


	//   ....[61]....
        /*0178*/ 	.word	0x0500000f


	//   ....[62]....
        /*017c*/ 	.word	0x0500000f


	//   ....[63]....
        /*0180*/ 	.word	0x0500000f


	//   ....[64]....
        /*0184*/ 	.word	0x0500000f


	//   ....[65]....
        /*0188*/ 	.word	0x0500000f


	//----- nvinfo : EIATTR_COOP_GROUP_INSTR_OFFSETS
	.align		4
.L_25:
        /*018c*/ 	.byte	0x04, 0x28
        /*018e*/ 	.short	(.L_27 - .L_26)


	//   ....[0]....
.L_26:
        /*0190*/ 	.word	0x00000420


	//   ....[1]....
        /*0194*/ 	.word	0x00000440


	//   ....[2]....
        /*0198*/ 	.word	0x00000460


	//   ....[3]....
        /*019c*/ 	.word	0x00000480


	//   ....[4]....
        /*01a0*/ 	.word	0x000004a0


	//   ....[5]....
        /*01a4*/ 	.word	0x000004c0


	//   ....[6]....
        /*01a8*/ 	.word	0x00000ac0


	//   ....[7]....
        /*01ac*/ 	.word	0x00000ae0


	//   ....[8]....
        /*01b0*/ 	.word	0x00000b00


	//   ....[9]....
        /*01b4*/ 	.word	0x00000b20


	//   ....[10]....
        /*01b8*/ 	.word	0x00000b40


	//   ....[11]....
        /*01bc*/ 	.word	0x00000b60


	//   ....[12]....
        /*01c0*/ 	.word	0x00000c90


	//   ....[13]....
        /*01c4*/ 	.word	0x00000cb0


	//   ....[14]....
        /*01c8*/ 	.word	0x00000cd0


	//   ....[15]....
        /*01cc*/ 	.word	0x00000cf0


	//   ....[16]....
        /*01d0*/ 	.word	0x00000d10


	//   ....[17]....
        /*01d4*/ 	.word	0x00000d30


	//   ....[18]....
        /*01d8*/ 	.word	0x00000da0


	//   ....[19]....
        /*01dc*/ 	.word	0x00000dc0


	//   ....[20]....
        /*01e0*/ 	.word	0x00000de0


	//   ....[21]....
        /*01e4*/ 	.word	0x00000e00


	//   ....[22]....
        /*01e8*/ 	.word	0x00000e20


	//   ....[23]....
        /*01ec*/ 	.word	0x00000e40


	//   ....[24]....
        /*01f0*/ 	.word	0x00000eb0


	//   ....[25]....
        /*01f4*/ 	.word	0x00000ed0


	//   ....[26]....
        /*01f8*/ 	.word	0x00000ef0


	//   ....[27]....
        /*01fc*/ 	.word	0x00000f10


	//   ....[28]....
        /*0200*/ 	.word	0x00000f30


	//   ....[29]....
        /*0204*/ 	.word	0x00000f50


	//   ....[30]....
        /*0208*/ 	.word	0x00000fc0


	//   ....[31]....
        /*020c*/ 	.word	0x00000fe0


	//   ....[32]....
        /*0210*/ 	.word	0x00001000


	//   ....[33]....
        /*0214*/ 	.word	0x00001020


	//   ....[34]....
        /*0218*/ 	.word	0x00001040


	//   ....[35]....
        /*021c*/ 	.word	0x00001080


	//   ....[36]....
        /*0220*/ 	.word	0x000012c0


	//   ....[37]....
        /*0224*/ 	.word	0x00001340


	//   ....[38]....
        /*0228*/ 	.word	0x000013a0


	//   ....[39]....
        /*022c*/ 	.word	0x00001400


	//   ....[40]....
        /*0230*/ 	.word	0x00001460


	//   ....[41]....
        /*0234*/ 	.word	0x000014c0


	//   ....[42]....
        /*0238*/ 	.word	0x00001530


	//   ....[43]....
        /*023c*/ 	.word	0x00001590


	//   ....[44]....
        /*0240*/ 	.word	0x000015f0


	//   ....[45]....
        /*0244*/ 	.word	0x00001650


	//   ....[46]....
        /*0248*/ 	.word	0x000016b0


	//   ....[47]....
        /*024c*/ 	.word	0x00001710


	//   ....[48]....
        /*0250*/ 	.word	0x000017a0


	//   ....[49]....
        /*0254*/ 	.word	0x00001820


	//   ....[50]....
        /*0258*/ 	.word	0x00001880


	//   ....[51]....
        /*025c*/ 	.word	0x000018e0


	//   ....[52]....
        /*0260*/ 	.word	0x00001940


	//   ....[53]....
        /*0264*/ 	.word	0x000019a0


	//   ....[54]....
        /*0268*/ 	.word	0x00001a30


	//   ....[55]....
        /*026c*/ 	.word	0x00001ab0


	//   ....[56]....
        /*0270*/ 	.word	0x00001b10


	//   ....[57]....
        /*0274*/ 	.word	0x00001b70


	//   ....[58]....
        /*0278*/ 	.word	0x00001bd0


	//   ....[59]....
        /*027c*/ 	.word	0x00001c30


	//   ....[60]....
        /*0280*/ 	.word	0x00001cc0


	//   ....[61]....
        /*0284*/ 	.word	0x00001d40


	//   ....[62]....
        /*0288*/ 	.word	0x00001da0


	//   ....[63]....
        /*028c*/ 	.word	0x00001e00


	//   ....[64]....
        /*0290*/ 	.word	0x00001e60


	//   ....[65]....
        /*0294*/ 	.word	0x00001ee0


	//----- nvinfo : EIATTR_VRC_CTA_INIT_COUNT
	.align		4
.L_27:
        /*0298*/ 	.byte	0x02, 0x4a
	.zero		1
	.zero		1


	//----- nvinfo : EIATTR_SYSCALL_OFFSETS
	.align		4
        /*029c*/ 	.byte	0x04, 0x46
        /*029e*/ 	.short	(.L_29 - .L_28)


	//   ....[0]....
.L_28:
        /*02a0*/ 	.word	0x000008f0


	//   ....[1]....
        /*02a4*/ 	.word	0x000009b0


	//----- nvinfo : EIATTR_EXIT_INSTR_OFFSETS
	.align		4
.L_29:
        /*02a8*/ 	.byte	0x04, 0x1c
        /*02aa*/ 	.short	(.L_31 - .L_30)


	//   ....[0]....
.L_30:
        /*02ac*/ 	.word	0x00001160


	//   ....[1]....
        /*02b0*/ 	.word	0x00001260


	//----- nvinfo : EIATTR_CRS_STACK_SIZE
	.align		4
.L_31:
        /*02b4*/ 	.byte	0x04, 0x1e
        /*02b6*/ 	.short	(.L_33 - .L_32)
.L_32:
        /*02b8*/ 	.word	0x00000000


	//----- nvinfo : EIATTR_CBANK_PARAM_SIZE
	.align		4
.L_33:
        /*02bc*/ 	.byte	0x03, 0x19
        /*02be*/ 	.short	0x0028


	//----- nvinfo : EIATTR_PARAM_CBANK
	.align		4
        /*02c0*/ 	.byte	0x04, 0x0a
        /*02c2*/ 	.short	(.L_35 - .L_34)
	.align		4
.L_34:
        /*02c4*/ 	.word	index@(.nv.constant0._Z21shared_split_k_kernelPKfS0_S0_Pfii)
        /*02c8*/ 	.short	0x0380
        /*02ca*/ 	.short	0x0028


	//----- nvinfo : EIATTR_SW_WAR
	.align		4
.L_35:
        /*02cc*/ 	.byte	0x04, 0x36
        /*02ce*/ 	.short	(.L_37 - .L_36)
.L_36:
        /*02d0*/ 	.word	0x00000008
.L_37:


//--------------------- .nv.callgraph             --------------------------
	.section	.nv.callgraph,"",@"SHT_CUDA_CALLGRAPH"
	.align	4
	.sectionentsize	8
	.align		4
        /*0000*/ 	.word	0x00000000
	.align		4
        /*0004*/ 	.word	0xffffffff
	.align		4
        /*0008*/ 	.word	index@(_Z21shared_split_k_kernelPKfS0_S0_Pfii)
	.align		4
        /*000c*/ 	.word	index@(vprintf)
	.align		4
        /*0010*/ 	.word	0x00000000
	.align		4
        /*0014*/ 	.word	0xfffffffe
	.align		4
        /*0018*/ 	.word	0x00000000
	.align		4
        /*001c*/ 	.word	0xfffffffd
	.align		4
        /*0020*/ 	.word	0x00000000
	.align		4
        /*0024*/ 	.word	0xfffffffc


//--------------------- .nv.constant4             --------------------------
	.section	.nv.constant4,"a",@progbits
	.align	8
	.align		8
.nv.constant4:
        /*0000*/ 	.dword	vprintf
	.align		8
        /*0008*/ 	.dword	$str
	.align		8
        /*0010*/ 	.dword	$str$1


//--------------------- .text._Z21shared_split_k_kernelPKfS0_S0_Pfii --------------------------
	.section	.text._Z21shared_split_k_kernelPKfS0_S0_Pfii,"ax",@progbits
	.align	128
        .global         _Z21shared_split_k_kernelPKfS0_S0_Pfii
        .type           _Z21shared_split_k_kernelPKfS0_S0_Pfii,@function
        .size           _Z21shared_split_k_kernelPKfS0_S0_Pfii,(.L_x_58 - _Z21shared_split_k_kernelPKfS0_S0_Pfii)
        .other          _Z21shared_split_k_kernelPKfS0_S0_Pfii,@"STO_CUDA_ENTRY STV_DEFAULT"
_Z21shared_split_k_kernelPKfS0_S0_Pfii:
.text._Z21shared_split_k_kernelPKfS0_S0_Pfii:
[----:B------:R-:W0:Y:S01]  /*0000*/  LDC R1, c[0x0][0x37c] ;  /* 0x0000df00ff017b82 */ /* 0x000e220000000800 */
[----:B------:R-:W1:Y:S01]  /*0010*/  S2R R24, SR_TID.X ;  /* 0x0000000000187919 */ /* 0x000e620000002100 */
[----:B------:R-:W2:Y:S01]  /*0020*/  LDCU.64 UR36, c[0x0][0x358] ;  /* 0x00006b00ff2477ac */ /* 0x000ea20008000a00 */
[----:B0-----:R-:W-:Y:S01]  /*0030*/  IADD3 R1, PT, PT, R1, -0x18, RZ ;  /* 0xffffffe801017810 */ /* 0x001fe20007ffe0ff */
[----:B------:R-:W1:Y:S01]  /*0040*/  S2R R17, SR_TID.Y ;  /* 0x0000000000117919 */ /* 0x000e620000002200 */
[----:B------:R-:W0:Y:S01]  /*0050*/  LDCU UR38, c[0x0][0x3a4] ;  /* 0x00007480ff2677ac */ /* 0x000e220008000800 */
[----:B------:R-:W3:Y:S01]  /*0060*/  S2R R26, SR_CTAID.Z ;  /* 0x00000000001a7919 */ /* 0x000ee20000002700 */
[----:B-1----:R-:W-:-:S04]  /*0070*/  LEA R5, R17, R24, 0x5 ;  /* 0x0000001811057211 */ /* 0x002fc800078e28ff */
[----:B------:R-:W-:-:S13]  /*0080*/  ISETP.GT.U32.AND P0, PT, R5, 0x7f, PT ;  /* 0x0000007f0500780c */ /* 0x000fda0003f04070 */
[----:B------:R-:W1:Y:S01]  /*0090*/  @!P0 LDC.64 R2, c[0x0][0x380] ;  /* 0x0000e000ff028b82 */ /* 0x000e620000000a00 */
[----:B---3--:R-:W-:-:S04]  /*00a0*/  @!P0 IMAD R7, R26, 0x80, R5 ;  /* 0x000000801a078824 */ /* 0x008fc800078e0205 */
[----:B-1----:R-:W-:-:S06]  /*00b0*/  @!P0 IMAD.WIDE.U32 R2, R7, 0x4, R2 ;  /* 0x0000000407028825 */ /* 0x002fcc00078e0002 */
[----:B--2---:R1:W2:Y:S01]  /*00c0*/  @!P0 LDG.E R3, desc[UR36][R2.64] ;  /* 0x0000002402038981 */ /* 0x0042a2000c1e1900 */
[----:B------:R-:W-:Y:S01]  /*00d0*/  @!P0 MOV R0, 0x400 ;  /* 0x0000040000008802 */ /* 0x000fe20000000f00 */
[----:B------:R-:W3:Y:S01]  /*00e0*/  LDCU UR4, c[0x0][0x2f8] ;  /* 0x00005f00ff0477ac */ /* 0x000ee20008000800 */
[----:B------:R-:W-:Y:S01]  /*00f0*/  BSSY B1, `(.L_x_0) ;  /* 0x0000069000017945 */ /* 0x000fe20003800000 */
[----:B------:R-:W4:Y:S01]  /*0100*/  @!P0 S2R R7, SR_CgaCtaId ;  /* 0x0000000000078919 */ /* 0x000f220000008800 */
[----:B------:R-:W-:Y:S01]  /*0110*/  IMAD.MOV.U32 R23, RZ, RZ, -0x800000 ;  /* 0xff800000ff177424 */ /* 0x000fe200078e00ff */
[----:B------:R-:W5:Y:S01]  /*0120*/  LDCU UR5, c[0x0][0x2fc] ;  /* 0x00005f80ff0577ac */ /* 0x000f620008000800 */
[----:B------:R-:W0:Y:S01]  /*0130*/  LDC R25, c[0x0][0x374] ;  /* 0x0000dd00ff197b82 */ /* 0x000e220000000800 */
[----:B------:R-:W1:Y:S01]  /*0140*/  S2R R16, SR_CTAID.Y ;  /* 0x0000000000107919 */ /* 0x000e620000002600 */
[----:B------:R-:W-:Y:S02]  /*0150*/  MOV R10, RZ ;  /* 0x000000ff000a7202 */ /* 0x000fe40000000f00 */
[----:B------:R-:W-:-:S02]  /*0160*/  MOV R19, RZ ;  /* 0x000000ff00137202 */ /* 0x000fc40000000f00 */
[----:B---3--:R-:W-:-:S05]  /*0170*/  IADD3 R22, P1, PT, R1, UR4, RZ ;  /* 0x0000000401167c10 */ /* 0x008fca000ff3e0ff */
[----:B-----5:R-:W-:Y:S01]  /*0180*/  IMAD.X R18, RZ, RZ, UR5, P1 ;  /* 0x00000005ff127e24 */ /* 0x020fe200088e06ff */
[----:B----4-:R-:W-:Y:S01]  /*0190*/  @!P0 LEA R0, R7, R0, 0x18 ;  /* 0x0000000007008211 */ /* 0x010fe200078ec0ff */
[----:B------:R-:W-:-:S03]  /*01a0*/  IMAD.MOV.U32 R7, RZ, RZ, RZ ;  /* 0x000000ffff077224 */ /* 0x000fc600078e00ff */
[----:B------:R-:W-:Y:S01]  /*01b0*/  @!P0 LEA R4, R5, R0, 0x2 ;  /* 0x0000000005048211 */ /* 0x000fe200078e10ff */
[----:B------:R-:W-:Y:S01]  /*01c0*/  HFMA2 R0, -RZ, RZ, 0, 0 ;  /* 0x00000000ff007431 */ /* 0x000fe200000001ff */
[----:B-1----:R-:W-:-:S03]  /*01d0*/  LEA R2, R16, R17, 0x5 ;  /* 0x0000001110027211 */ /* 0x002fc600078e28ff */
[----:B--2---:R1:W-:Y:S01]  /*01e0*/  @!P0 STS [R4], R3 ;  /* 0x0000000304008388 */ /* 0x0043e20000000800 */
[----:B------:R-:W-:Y:S01]  /*01f0*/  BAR.SYNC.DEFER_BLOCKING 0x0 ;  /* 0x0000000000007b1d */ /* 0x000fe20000010000 */
[----:B0-----:R-:W-:Y:S01]  /*0200*/  ISETP.GE.AND P0, PT, R2, UR38, PT ;  /* 0x0000002602007c0c */ /* 0x001fe2000bf06270 */
[----:B-1----:R-:W-:-:S12]  /*0210*/  HFMA2 R3, -RZ, RZ, 0, 0 ;  /* 0x00000000ff037431 */ /* 0x002fd800000001ff */
[----:B------:R-:W-:Y:S05]  /*0220*/  @P0 BRA `(.L_x_1) ;  /* 0x0000000400540947 */ /* 0x000fea0003800000 */
[----:B------:R-:W0:Y:S01]  /*0230*/  S2UR UR5, SR_CgaCtaId ;  /* 0x00000000000579c3 */ /* 0x000e220000008800 */
[----:B------:R-:W-:Y:S01]  /*0240*/  UMOV UR4, 0x400 ;  /* 0x0000040000047882 */ /* 0x000fe20000000000 */
[----:B------:R-:W-:Y:S01]  /*0250*/  IMAD R9, R26, UR38, RZ ;  /* 0x000000261a097c24 */ /* 0x000fe2000f8e02ff */
[----:B------:R-:W-:Y:S01]  /*0260*/  BSSY B0, `(.L_x_1) ;  /* 0x0000051000007945 */ /* 0x000fe20003800000 */
[----:B------:R-:W-:Y:S02]  /*0270*/  MOV R8, 0xff800000 ;  /* 0xff80000000087802 */ /* 0x000fe40000000f00 */
[----:B------:R-:W-:Y:S01]  /*0280*/  MOV R0, RZ ;  /* 0x000000ff00007202 */ /* 0x000fe20000000f00 */
[----:B------:R-:W-:Y:S01]  /*0290*/  IMAD R9, R9, 0x80, R24 ;  /* 0x0000008009097824 */ /* 0x000fe200078e0218 */
[----:B0-----:R-:W-:-:S06]  /*02a0*/  ULEA UR4, UR5, UR4, 0x18 ;  /* 0x0000000405047291 */ /* 0x001fcc000f8ec0ff */
[----:B------:R-:W-:-:S07]  /*02b0*/  LEA R6, R24, UR4, 0x2 ;  /* 0x0000000418067c11 */ /* 0x000fce000f8e10ff */
.L_x_6:
[----:B------:R-:W-:Y:S01]  /*02c0*/  ISETP.GT.U32.AND P0, PT, R24, 0x7f, PT ;  /* 0x0000007f1800780c */ /* 0x000fe20003f04070 */
[----:B------:R-:W-:Y:S01]  /*02d0*/  BSSY.RECONVERGENT B2, `(.L_x_2) ;  /* 0x0000012000027945 */ /* 0x000fe20003800200 */
[----:B------:R-:W-:-:S11]  /*02e0*/  HFMA2 R13, -RZ, RZ, 0, 0 ;  /* 0x00000000ff0d7431 */ /* 0x000fd600000001ff */
[----:B------:R-:W-:Y:S05]  /*02f0*/  @P0 BRA `(.L_x_3) ;  /* 0x00000000003c0947 */ /* 0x000fea0003800000 */
[----:B------:R-:W-:Y:S01]  /*0300*/  LEA R11, R2, R9, 0x7 ;  /* 0x00000009020b7211 */ /* 0x000fe200078e38ff */
[----:B------:R-:W-:Y:S01]  /*0310*/  IMAD.MOV.U32 R13, RZ, RZ, RZ ;  /* 0x000000ffff0d7224 */ /* 0x000fe200078e00ff */
[----:B------:R-:W-:Y:S02]  /*0320*/  MOV R12, R6 ;  /* 0x00000006000c7202 */ /* 0x000fe40000000f00 */
[----:B------:R-:W-:-:S07]  /*0330*/  MOV R14, R24 ;  /* 0x00000018000e7202 */ /* 0x000fce0000000f00 */
.L_x_4:
[----:B------:R-:W0:Y:S01]  /*0340*/  LDC.64 R4, c[0x0][0x388] ;  /* 0x0000e200ff047b82 */ /* 0x000e220000000a00 */
[----:B------:R1:W2:Y:S01]  /*0350*/  LDS R20, [R12] ;  /* 0x000000000c147984 */ /* 0x0002a20000000800 */
[----:B0-----:R-:W-:-:S06]  /*0360*/  IMAD.WIDE R4, R11, 0x4, R4 ;  /* 0x000000040b047825 */ /* 0x001fcc00078e0204 */
[----:B------:R-:W2:Y:S01]  /*0370*/  LDG.E R4, desc[UR36][R4.64] ;  /* 0x0000002404047981 */ /* 0x000ea2000c1e1900 */
[C---:B------:R-:W-:Y:S01]  /*0380*/  ISETP.GE.U32.AND P0, PT, R14.reuse, 0x60, PT ;  /* 0x000000600e00780c */ /* 0x040fe20003f06070 */
[----:B------:R-:W-:Y:S01]  /*0390*/  VIADD R15, R14, 0x20 ;  /* 0x000000200e0f7836 */ /* 0x000fe20000000000 */
[----:B-1----:R-:W-:Y:S01]  /*03a0*/  IADD3 R12, PT, PT, R12, 0x80, RZ ;  /* 0x000000800c0c7810 */ /* 0x002fe20007ffe0ff */
[----:B------:R-:W-:-:S03]  /*03b0*/  VIADD R11, R11, 0x20 ;  /* 0x000000200b0b7836 */ /* 0x000fc60000000000 */
[----:B------:R-:W-:Y:S01]  /*03c0*/  MOV R14, R15 ;  /* 0x0000000f000e7202 */ /* 0x000fe20000000f00 */
[----:B--2---:R-:W-:-:S06]  /*03d0*/  FFMA R13, R20, R4, R13 ;  /* 0x00000004140d7223 */ /* 0x004fcc000000000d */
[----:B------:R-:W-:Y:S05]  /*03e0*/  @!P0 BRA `(.L_x_4) ;  /* 0xfffffffc00d48947 */ /* 0x000fea000383ffff */
.L_x_3:
[----:B------:R-:W-:Y:S05]  /*03f0*/  BSYNC.RECONVERGENT B2 ;  /* 0x0000000000027941 */ /* 0x000fea0003800200 */
.L_x_2:
[----:B------:R-:W-:-:S03]  /*0400*/  UMOV UR4, 0xffffffff ;  /* 0xffffffff00047882 */ /* 0x000fc60000000000 */
[----:B------:R-:W-:Y:S05]  /*0410*/  BRA.DIV UR4, `(.L_x_5) ;  /* 0x0000000e04947947 */ /* 0x000fea000b800000 */
[----:B------:R-:W0:Y:S02]  /*0420*/  SHFL.DOWN PT, R14, R13, 0x10, 0x1f ;  /* 0x0a001f000d0e7f89 */ /* 0x000e2400000e0000 */
[----:B0-----:R-:W-:-:S05]  /*0430*/  FADD R13, R14, R13 ;  /* 0x0000000d0e0d7221 */ /* 0x001fca0000000000 */
[----:B------:R-:W0:Y:S02]  /*0440*/  SHFL.DOWN PT, R14, R13, 0x8, 0x1f ;  /* 0x09001f000d0e7f89 */ /* 0x000e2400000e0000 */
[----:B0-----:R-:W-:-:S05]  /*0450*/  FADD R4, R13, R14 ;  /* 0x0000000e0d047221 */ /* 0x001fca0000000000 */
[----:B------:R-:W0:Y:S02]  /*0460*/  SHFL.DOWN PT, R14, R4, 0x4, 0x1f ;  /* 0x08801f00040e7f89 */ /* 0x000e2400000e0000 */
[----:B0-----:R-:W-:-:S05]  /*0470*/  FADD R5, R4, R14 ;  /* 0x0000000e04057221 */ /* 0x001fca0000000000 */
[----:B------:R-:W0:Y:S02]  /*0480*/  SHFL.DOWN PT, R14, R5, 0x2, 0x1f ;  /* 0x08401f00050e7f89 */ /* 0x000e2400000e0000 */
[----:B0-----:R-:W-:-:S05]  /*0490*/  FADD R20, R5, R14 ;  /* 0x0000000e05147221 */ /* 0x001fca0000000000 */
[----:B------:R-:W0:Y:S02]  /*04a0*/  SHFL.DOWN PT, R14, R20, 0x1, 0x1f ;  /* 0x08201f00140e7f89 */ /* 0x000e2400000e0000 */
[----:B0-----:R-:W-:-:S06]  /*04b0*/  FADD R14, R20, R14 ;  /* 0x0000000e140e7221 */ /* 0x001fcc0000000000 */
[----:B------:R-:W0:Y:S02]  /*04c0*/  SHFL.IDX PT, R14, R14, RZ, 0x1f ;  /* 0x00001fff0e0e7589 */ /* 0x000e2400000e0000 */
.L_x_24:
[----:B------:R-:W1:Y:S01]  /*04d0*/  LDC.64 R4, c[0x0][0x390] ;  /* 0x0000e400ff047b82 */ /* 0x000e620000000a00 */
[----:B------:R-:W-:Y:S01]  /*04e0*/  LEA R11, R2, R9, 0x7 ;  /* 0x00000009020b7211 */ /* 0x000fe200078e38ff */
[----:B------:R-:W-:Y:S01]  /*04f0*/  HFMA2 R20, -RZ, RZ, 0.96630859375, -0.0022525787353515625 ;  /* 0x3bbb989dff147431 */ /* 0x000fe200000001ff */
[----:B0-----:R-:W-:Y:S01]  /*0500*/  FMNMX R23, R14, R8, !PT ;  /* 0x000000080e177209 */ /* 0x001fe20007800000 */
[----:B------:R-:W-:Y:S01]  /*0510*/  IMAD.MOV.U32 R27, RZ, RZ, 0x437c0000 ;  /* 0x437c0000ff1b7424 */ /* 0x000fe200078e00ff */
[----:B------:R-:W0:Y:S01]  /*0520*/  LDCU UR4, c[0x0][0x3a4] ;  /* 0x00007480ff0477ac */ /* 0x000e220008000800 */
[----:B-1----:R-:W-:-:S05]  /*0530*/  IMAD.WIDE R4, R11, 0x4, R4 ;  /* 0x000000040b047825 */ /* 0x002fca00078e0204 */
[----:B------:R-:W2:Y:S04]  /*0540*/  LDG.E R13, desc[UR36][R4.64] ;  /* 0x00000024040d7981 */ /* 0x000ea8000c1e1900 */
[----:B------:R-:W3:Y:S04]  /*0550*/  LDG.E R11, desc[UR36][R4.64+0x80] ;  /* 0x00008024040b7981 */ /* 0x000ee8000c1e1900 */
[----:B------:R-:W4:Y:S04]  /*0560*/  LDG.E R12, desc[UR36][R4.64+0x100] ;  /* 0x00010024040c7981 */ /* 0x000f28000c1e1900 */
[----:B------:R1:W5:Y:S01]  /*0570*/  LDG.E R15, desc[UR36][R4.64+0x180] ;  /* 0x00018024040f7981 */ /* 0x000362000c1e1900 */
[----:B------:R-:W-:Y:S01]  /*0580*/  FADD R21, R14, -R23 ;  /* 0x800000170e157221 */ /* 0x000fe20000000000 */
[----:B------:R-:W-:Y:S01]  /*0590*/  FADD R14, -R23, R8 ;  /* 0x00000008170e7221 */ /* 0x000fe20000000100 */
[----:B------:R-:W-:-:S02]  /*05a0*/  IMAD R2, R25, 0x20, R2 ;  /* 0x0000002019027824 */ /* 0x000fc400078e0202 */
[-C--:B------:R-:W-:Y:S01]  /*05b0*/  FFMA.SAT R8, R21, R20.reuse, 0.5 ;  /* 0x3f00000015087423 */ /* 0x080fe20000002014 */
[----:B------:R-:W-:Y:S02]  /*05c0*/  FFMA.SAT R20, R14, R20, 0.5 ;  /* 0x3f0000000e147423 */ /* 0x000fe40000002014 */
[----:B0-----:R-:W-:Y:S01]  /*05d0*/  ISETP.GE.AND P0, PT, R2, UR4, PT ;  /* 0x0000000402007c0c */ /* 0x001fe2000bf06270 */
[-C--:B------:R-:W-:Y:S01]  /*05e0*/  FFMA.RM R8, R8, R27.reuse, 12582913 ;  /* 0x4b40000108087423 */ /* 0x080fe2000000401b */
[----:B------:R-:W-:-:S03]  /*05f0*/  FFMA.RM R20, R20, R27, 12582913 ;  /* 0x4b40000114147423 */ /* 0x000fc6000000401b */
[----:B------:R-:W-:Y:S01]  /*0600*/  FADD R28, R8, -12583039 ;  /* 0xcb40007f081c7421 */ /* 0x000fe20000000000 */
[----:B-1----:R-:W-:Y:S01]  /*0610*/  FADD R5, R20, -12583039 ;  /* 0xcb40007f14057421 */ /* 0x002fe20000000000 */
[----:B------:R-:W-:Y:S02]  /*0620*/  SHF.L.U32 R8, R8, 0x17, RZ ;  /* 0x0000001708087819 */ /* 0x000fe400000006ff */
[C---:B------:R-:W-:Y:S01]  /*0630*/  FFMA R28, R21.reuse, 1.4426950216293334961, -R28 ;  /* 0x3fb8aa3b151c7823 */ /* 0x040fe2000000081c */
[----:B------:R-:W-:Y:S01]  /*0640*/  FFMA R5, R14, 1.4426950216293334961, -R5 ;  /* 0x3fb8aa3b0e057823 */ /* 0x000fe20000000805 */
[----:B------:R-:W-:Y:S02]  /*0650*/  SHF.L.U32 R20, R20, 0x17, RZ ;  /* 0x0000001714147819 */ /* 0x000fe400000006ff */
[----:B------:R-:W-:Y:S01]  /*0660*/  FFMA R28, R21, 1.925963033500011079e-08, R28 ;  /* 0x32a57060151c7823 */ /* 0x000fe2000000001c */
[----:B------:R-:W-:-:S03]  /*0670*/  FFMA R5, R14, 1.925963033500011079e-08, R5 ;  /* 0x32a570600e057823 */ /* 0x000fc60000000005 */
[----:B------:R-:W0:Y:S08]  /*0680*/  MUFU.EX2 R21, R28 ;  /* 0x0000001c00157308 */ /* 0x000e300000000800 */
[----:B------:R-:W1:Y:S01]  /*0690*/  MUFU.EX2 R5, R5 ;  /* 0x0000000500057308 */ /* 0x000e620000000800 */
[----:B0-----:R-:W-:Y:S01]  /*06a0*/  FMUL R8, R8, R21 ;  /* 0x0000001508087220 */ /* 0x001fe20000400000 */
[----:B-1----:R-:W-:-:S04]  /*06b0*/  FMUL R20, R20, R5 ;  /* 0x0000000514147220 */ /* 0x002fc80000400000 */
[----:B------:R-:W-:Y:S01]  /*06c0*/  FMUL R19, R20, R19 ;  /* 0x0000001314137220 */ /* 0x000fe20000400000 */
[----:B--2---:R-:W-:-:S04]  /*06d0*/  FMUL R13, R8, R13 ;  /* 0x0000000d080d7220 */ /* 0x004fc80000400000 */
[----:B------:R-:W-:Y:S01]  /*06e0*/  FFMA R3, R20, R3, R13 ;  /* 0x0000000314037223 */ /* 0x000fe2000000000d */
[C---:B---3--:R-:W-:Y:S01]  /*06f0*/  FMUL R11, R8.reuse, R11 ;  /* 0x0000000b080b7220 */ /* 0x048fe20000400000 */
[----:B----4-:R-:W-:-:S03]  /*0700*/  FMUL R13, R8, R12 ;  /* 0x0000000c080d7220 */ /* 0x010fc60000400000 */
[----:B------:R-:W-:Y:S01]  /*0710*/  FFMA R7, R20, R7, R11 ;  /* 0x0000000714077223 */ /* 0x000fe2000000000b */
[----:B-----5:R-:W-:Y:S01]  /*0720*/  FMUL R15, R8, R15 ;  /* 0x0000000f080f7220 */ /* 0x020fe20000400000 */
[C---:B------:R-:W-:Y:S01]  /*0730*/  FFMA R10, R20.reuse, R10, R13 ;  /* 0x0000000a140a7223 */ /* 0x040fe2000000000d */
[----:B------:R-:W-:Y:S02]  /*0740*/  MOV R8, R23 ;  /* 0x0000001700087202 */ /* 0x000fe40000000f00 */
[----:B------:R-:W-:Y:S01]  /*0750*/  FFMA R0, R20, R0, R15 ;  /* 0x0000000014007223 */ /* 0x000fe2000000000f */
[----:B------:R-:W-:Y:S06]  /*0760*/  @!P0 BRA `(.L_x_6) ;  /* 0xfffffff800d48947 */ /* 0x000fec000383ffff */
[----:B------:R-:W-:Y:S05]  /*0770*/  BSYNC B0 ;  /* 0x0000000000007941 */ /* 0x000fea0003800000 */
.L_x_1:
[----:B------:R-:W-:Y:S05]  /*0780*/  BSYNC B1 ;  /* 0x0000000000017941 */ /* 0x000fea0003800000 */
.L_x_0:
[----:B------:R-:W0:Y:S01]  /*0790*/  S2UR UR5, SR_CgaCtaId ;  /* 0x00000000000579c3 */ /* 0x000e220000008800 */
[----:B------:R-:W-:Y:S01]  /*07a0*/  UMOV UR4, 0x400 ;  /* 0x0000040000047882 */ /* 0x000fe20000000000 */
[----:B------:R-:W1:Y:S01]  /*07b0*/  F2F.F64.F32 R12, R23 ;  /* 0x00000017000c7310 */ /* 0x000e620000201800 */
[----:B------:R-:W-:Y:S01]  /*07c0*/  UIADD3 UR4, UPT, UPT, UR4, 0x200, URZ ;  /* 0x0000020004047890 */ /* 0x000fe2000fffe0ff */
[----:B------:R-:W-:Y:S01]  /*07d0*/  MOV R2, 0x0 ;  /* 0x0000000000027802 */ /* 0x000fe20000000f00 */
[----:B------:R-:W-:Y:S01]  /*07e0*/  STL.64 [R1], R16 ;  /* 0x0000001001007387 */ /* 0x000fe20000100a00 */
[----:B------:R-:W-:Y:S02]  /*07f0*/  MOV R6, R22 ;  /* 0x0000001600067202 */ /* 0x000fe40000000f00 */
[----:B------:R2:W3:Y:S01]  /*0800*/  LDC.64 R8, c[0x4][R2] ;  /* 0x0100000002087b82 */ /* 0x0004e20000000a00 */
[----:B------:R-:W-:Y:S04]  /*0810*/  STL [R1+0x8], R24 ;  /* 0x0000081801007387 */ /* 0x000fe80000100800 */
[----:B-1----:R-:W-:Y:S01]  /*0820*/  STL.64 [R1+0x10], R12 ;  /* 0x0000100c01007387 */ /* 0x002fe20000100a00 */
[----:B0-----:R-:W-:-:S06]  /*0830*/  ULEA UR4, UR5, UR4, 0x18 ;  /* 0x0000000405047291 */ /* 0x001fcc000f8ec0ff */
[----:B------:R-:W-:-:S04]  /*0840*/  LEA R11, R17, UR4, 0x9 ;  /* 0x00000004110b7c11 */ /* 0x000fc8000f8e48ff */
[----:B------:R-:W-:Y:S01]  /*0850*/  LEA R11, R24, R11, 0x2 ;  /* 0x0000000b180b7211 */ /* 0x000fe200078e10ff */
[----:B------:R-:W0:Y:S04]  /*0860*/  LDCU.64 UR4, c[0x4][0x8] ;  /* 0x01000100ff0477ac */ /* 0x000e280008000a00 */
[----:B------:R-:W-:Y:S04]  /*0870*/  STS [R11], R3 ;  /* 0x000000030b007388 */ /* 0x000fe80000000800 */
[----:B------:R-:W-:Y:S04]  /*0880*/  STS [R11+0x100], R10 ;  /* 0x0001000a0b007388 */ /* 0x000fe80000000800 */
[----:B------:R-:W-:Y:S04]  /*0890*/  STS [R11+0x180], R0 ;  /* 0x000180000b007388 */ /* 0x000fe80000000800 */
[----:B------:R1:W-:Y:S01]  /*08a0*/  STS [R11+0x80], R7 ;  /* 0x000080070b007388 */ /* 0x0003e20000000800 */
[----:B0-----:R-:W-:Y:S01]  /*08b0*/  IMAD.U32 R4, RZ, RZ, UR4 ;  /* 0x00000004ff047e24 */ /* 0x001fe2000f8e00ff */
[----:B------:R-:W-:Y:S01]  /*08c0*/  MOV R5, UR5 ;  /* 0x0000000500057c02 */ /* 0x000fe20008000f00 */
[----:B-123--:R-:W-:-:S07]  /*08d0*/  IMAD.MOV.U32 R7, RZ, RZ, R18 ;  /* 0x000000ffff077224 */ /* 0x00efce00078e0012 */
[----:B------:R-:W-:-:S07]  /*08e0*/  LEPC R20, `(.L_x_7) ;  /* 0x000000001014794e */ /* 0x000fce0000000000 */
[----:B------:R-:W-:Y:S05]  /*08f0*/  CALL.ABS.NOINC R8 ;  /* 0x0000000008007343 */ /* 0x000fea0003c00000 */
.L_x_7:
[----:B------:R-:W0:Y:S01]  /*0900*/  F2F.F64.F32 R8, R19 ;  /* 0x0000001300087310 */ /* 0x000e220000201800 */
[----:B------:R1:W-:Y:S01]  /*0910*/  STL.64 [R1], R16 ;  /* 0x0000001001007387 */ /* 0x0003e20000100a00 */
[----:B------:R-:W2:Y:S01]  /*0920*/  LDC.64 R2, c[0x4][R2] ;  /* 0x0100000002027b82 */ /* 0x000ea20000000a00 */
[----:B------:R-:W3:Y:S01]  /*0930*/  LDCU.64 UR4, c[0x4][0x10] ;  /* 0x01000200ff0477ac */ /* 0x000ee20008000a00 */
[----:B------:R-:W-:Y:S01]  /*0940*/  IMAD.MOV.U32 R6, RZ, RZ, R22 ;  /* 0x000000ffff067224 */ /* 0x000fe200078e0016 */
[----:B------:R1:W-:Y:S01]  /*0950*/  STL [R1+0x8], R24 ;  /* 0x0000081801007387 */ /* 0x0003e20000100800 */
[----:B------:R-:W-:-:S03]  /*0960*/  MOV R7, R18 ;  /* 0x0000001200077202 */ /* 0x000fc60000000f00 */
[----:B0-----:R1:W-:Y:S01]  /*0970*/  STL.64 [R1+0x10], R8 ;  /* 0x0000100801007387 */ /* 0x0013e20000100a00 */
[----:B---3--:R-:W-:Y:S02]  /*0980*/  MOV R4, UR4 ;  /* 0x0000000400047c02 */ /* 0x008fe40008000f00 */
[----:B------:R-:W-:-:S07]  /*0990*/  MOV R5, UR5 ;  /* 0x0000000500057c02 */ /* 0x000fce0008000f00 */
[----:B------:R-:W-:-:S07]  /*09a0*/  LEPC R20, `(.L_x_8) ;  /* 0x000000001014794e */ /* 0x000fce0000000000 */
[----:B-12---:R-:W-:Y:S05]  /*09b0*/  CALL.ABS.NOINC R2 ;  /* 0x0000000002007343 */ /* 0x006fea0003c00000 */
.L_x_8:
[----:B------:R-:W0:Y:S01]  /*09c0*/  S2R R7, SR_CgaCtaId ;  /* 0x0000000000077919 */ /* 0x000e220000008800 */
[----:B------:R-:W-:Y:S01]  /*09d0*/  ISETP.NE.AND P0, PT, R17, RZ, PT ;  /* 0x000000ff1100720c */ /* 0x000fe20003f05270 */
[----:B------:R-:W-:Y:S05]  /*09e0*/  WARPSYNC.ALL ;  /* 0x0000000000007948 */ /* 0x000fea0003800000 */
[----:B------:R-:W-:Y:S01]  /*09f0*/  MOV R6, 0x400 ;  /* 0x0000040000067802 */ /* 0x000fe20000000f00 */
[----:B------:R-:W-:Y:S01]  /*0a00*/  HFMA2 R8, -RZ, RZ, 0.96630859375, -0.0022525787353515625 ;  /* 0x3bbb989dff087431 */ /* 0x000fe200000001ff */
[----:B------:R-:W-:Y:S01]  /*0a10*/  MOV R11, 0x437c0000 ;  /* 0x437c0000000b7802 */ /* 0x000fe20000000f00 */
[----:B------:R-:W-:Y:S01]  /*0a20*/  BSSY B0, `(.L_x_9) ;  /* 0x0000067000007945 */ /* 0x000fe20003800000 */
[----:B------:R-:W-:-:S03]  /*0a30*/  IADD3 R0, PT, PT, R6, 0x4200, RZ ;  /* 0x0000420006007810 */ /* 0x000fc60007ffe0ff */
[C---:B0-----:R-:W-:Y:S02]  /*0a40*/  @!P0 LEA R4, R7.reuse, R6, 0x18 ;  /* 0x0000000607048211 */ /* 0x041fe400078ec0ff */
[----:B------:R-:W-:-:S03]  /*0a50*/  LEA R3, R7, R0, 0x18 ;  /* 0x0000000007037211 */ /* 0x000fc600078ec0ff */
[----:B------:R-:W-:Y:S02]  /*0a60*/  @!P0 STS [R4+0x4200], R23 ;  /* 0x0042001704008388 */ /* 0x000fe40000000800 */
[----:B------:R-:W-:Y:S02]  /*0a70*/  IMAD R3, R24, 0x4, R3 ;  /* 0x0000000418037824 */ /* 0x000fe400078e0203 */
[----:B------:R-:W-:Y:S01]  /*0a80*/  @!P0 STS [R4+0x4280], R19 ;  /* 0x0042801304008388 */ /* 0x000fe20000000800 */
[----:B------:R-:W-:Y:S01]  /*0a90*/  BAR.SYNC.DEFER_BLOCKING 0x0 ;  /* 0x0000000000007b1d */ /* 0x000fe20000010000 */
[----:B------:R-:W-:-:S05]  /*0aa0*/  ISETP.GT.U32.AND P0, PT, R17, 0x7f, PT ;  /* 0x0000007f1100780c */ /* 0x000fca0003f04070 */
[----:B------:R-:W0:Y:S04]  /*0ab0*/  LDS R3, [R3] ;  /* 0x0000000003037984 */ /* 0x000e280000000800 */
[----:B0-----:R-:W0:Y:S02]  /*0ac0*/  SHFL.DOWN PT, R0, R3, 0x10, 0x1f ;  /* 0x0a001f0003007f89 */ /* 0x001e2400000e0000 */
[----:B0-----:R-:W-:-:S05]  /*0ad0*/  FMNMX R0, R3, R0, !PT ;  /* 0x0000000003007209 */ /* 0x001fca0007800000 */
[----:B------:R-:W0:Y:S02]  /*0ae0*/  SHFL.DOWN PT, R5, R0, 0x8, 0x1f ;  /* 0x09001f0000057f89 */ /* 0x000e2400000e0000 */
[----:B0-----:R-:W-:-:S05]  /*0af0*/  FMNMX R5, R0, R5, !PT ;  /* 0x0000000500057209 */ /* 0x001fca0007800000 */
[----:B------:R-:W0:Y:S02]  /*0b00*/  SHFL.DOWN PT, R2, R5, 0x4, 0x1f ;  /* 0x08801f0005027f89 */ /* 0x000e2400000e0000 */
[----:B0-----:R-:W-:-:S05]  /*0b10*/  FMNMX R2, R5, R2, !PT ;  /* 0x0000000205027209 */ /* 0x001fca0007800000 */
[----:B------:R-:W0:Y:S02]  /*0b20*/  SHFL.DOWN PT, R9, R2, 0x2, 0x1f ;  /* 0x08401f0002097f89 */ /* 0x000e2400000e0000 */
[----:B0-----:R-:W-:-:S05]  /*0b30*/  FMNMX R9, R2, R9, !PT ;  /* 0x0000000902097209 */ /* 0x001fca0007800000 */
[----:B------:R-:W0:Y:S02]  /*0b40*/  SHFL.DOWN PT, R4, R9, 0x1, 0x1f ;  /* 0x08201f0009047f89 */ /* 0x000e2400000e0000 */
[----:B0-----:R-:W-:-:S06]  /*0b50*/  FMNMX R4, R9, R4, !PT ;  /* 0x0000000409047209 */ /* 0x001fcc0007800000 */
[----:B------:R-:W0:Y:S02]  /*0b60*/  SHFL.IDX PT, R4, R4, RZ, 0x1f ;  /* 0x00001fff04047589 */ /* 0x000e2400000e0000 */
[----:B0-----:R-:W-:-:S04]  /*0b70*/  FADD R3, R3, -R4 ;  /* 0x8000000403037221 */ /* 0x001fc80000000000 */
[----:B------:R-:W-:-:S04]  /*0b80*/  FFMA.SAT R0, R3, R8, 0.5 ;  /* 0x3f00000003007423 */ /* 0x000fc80000002008 */
[----:B------:R-:W-:-:S04]  /*0b90*/  FFMA.RM R0, R0, R11, 12582913 ;  /* 0x4b40000100007423 */ /* 0x000fc8000000400b */
[C---:B------:R-:W-:Y:S01]  /*0ba0*/  FADD R8, R0.reuse, -12583039 ;  /* 0xcb40007f00087421 */ /* 0x040fe20000000000 */
[----:B------:R-:W-:-:S03]  /*0bb0*/  IMAD.SHL.U32 R9, R0, 0x800000, RZ ;  /* 0x0080000000097824 */ /* 0x000fc600078e00ff */
[----:B------:R-:W-:-:S04]  /*0bc0*/  FFMA R8, R3, 1.4426950216293334961, -R8 ;  /* 0x3fb8aa3b03087823 */ /* 0x000fc80000000808 */
[----:B------:R-:W-:-:S06]  /*0bd0*/  FFMA R8, R3, 1.925963033500011079e-08, R8 ;  /* 0x32a5706003087823 */ /* 0x000fcc0000000008 */
[----:B------:R-:W0:Y:S02]  /*0be0*/  MUFU.EX2 R8, R8 ;  /* 0x0000000800087308 */ /* 0x000e240000000800 */
[----:B0-----:R-:W-:Y:S01]  /*0bf0*/  FMUL R9, R9, R8 ;  /* 0x0000000809097220 */ /* 0x001fe20000400000 */
[----:B------:R-:W-:Y:S06]  /*0c00*/  @P0 BRA `(.L_x_10) ;  /* 0x0000000400200947 */ /* 0x000fec0003800000 */
[----:B------:R-:W-:Y:S01]  /*0c10*/  IADD3 R0, PT, PT, R6, 0x200, RZ ;  /* 0x0000020006007810 */ /* 0x000fe20007ffe0ff */
[----:B------:R-:W-:-:S03]  /*0c20*/  UMOV UR4, 0xffffffff ;  /* 0xffffffff00047882 */ /* 0x000fc60000000000 */
[----:B------:R-:W-:-:S04]  /*0c30*/  LEA R3, R7, R0, 0x18 ;  /* 0x0000000007037211 */ /* 0x000fc800078ec0ff */
[----:B------:R-:W-:-:S05]  /*0c40*/  LEA R8, R24, R3, 0x9 ;  /* 0x0000000318087211 */ /* 0x000fca00078e48ff */
[----:B------:R-:W-:-:S05]  /*0c50*/  IMAD R8, R17, 0x4, R8 ;  /* 0x0000000411087824 */ /* 0x000fca00078e0208 */
[----:B------:R-:W0:Y:S02]  /*0c60*/  LDS R0, [R8] ;  /* 0x0000000008007984 */ /* 0x000e240000000800 */
[----:B0-----:R-:W-:Y:S01]  /*0c70*/  FMUL R13, R9, R0 ;  /* 0x00000000090d7220 */ /* 0x001fe20000400000 */
[----:B------:R-:W-:Y:S06]  /*0c80*/  BRA.DIV UR4, `(.L_x_11) ;  /* 0x0000000a04187947 */ /* 0x000fec000b800000 */
        /* <DEDUP_REMOVED lines=10> */
[----:B------:R0:W1:Y:S02]  /*0d30*/  SHFL.IDX PT, R0, R14, RZ, 0x1f ;  /* 0x00001fff0e007589 */ /* 0x00006400000e0000 */
.L_x_31:
[----:B------:R-:W-:-:S13]  /*0d40*/  ISETP.GT.U32.AND P0, PT, R17, 0x5f, PT ;  /* 0x0000005f1100780c */ /* 0x000fda0003f04070 */
[----:B------:R-:W-:Y:S05]  /*0d50*/  @P0 BRA `(.L_x_10) ;  /* 0x0000000000cc0947 */ /* 0x000fea0003800000 */
[----:B------:R-:W2:Y:S01]  /*0d60*/  LDS R2, [R8+0x80] ;  /* 0x0000800008027984 */ /* 0x000ea20000000800 */
[----:B------:R-:W-:Y:S01]  /*0d70*/  UMOV UR4, 0xffffffff ;  /* 0xffffffff00047882 */ /* 0x000fe20000000000 */
[----:B--2---:R-:W-:Y:S02]  /*0d80*/  FMUL R13, R9, R2 ;  /* 0x00000002090d7220 */ /* 0x004fe40000400000 */
[----:B------:R-:W-:Y:S05]  /*0d90*/  BRA.DIV UR4, `(.L_x_12) ;  /* 0x0000000a046c7947 */ /* 0x000fea000b800000 */
[----:B0-----:R-:W0:Y:S02]  /*0da0*/  SHFL.DOWN PT, R14, R13, 0x10, 0x1f ;  /* 0x0a001f000d0e7f89 */ /* 0x001e2400000e0000 */
        /* <DEDUP_REMOVED lines=9> */
[----:B------:R0:W2:Y:S02]  /*0e40*/  SHFL.IDX PT, R2, R14, RZ, 0x1f ;  /* 0x00001fff0e027589 */ /* 0x0000a400000e0000 */
.L_x_39:
[----:B------:R-:W-:-:S13]  /*0e50*/  ISETP.GT.U32.AND P0, PT, R17, 0x3f, PT ;  /* 0x0000003f1100780c */ /* 0x000fda0003f04070 */
[----:B------:R-:W-:Y:S05]  /*0e60*/  @P0 BRA `(.L_x_10) ;  /* 0x0000000000880947 */ /* 0x000fea0003800000 */
[----:B------:R-:W3:Y:S01]  /*0e70*/  LDS R4, [R8+0x100] ;  /* 0x0001000008047984 */ /* 0x000ee20000000800 */
[----:B------:R-:W-:Y:S01]  /*0e80*/  UMOV UR4, 0xffffffff ;  /* 0xffffffff00047882 */ /* 0x000fe20000000000 */
[----:B---3--:R-:W-:Y:S02]  /*0e90*/  FMUL R13, R9, R4 ;  /* 0x00000004090d7220 */ /* 0x008fe40000400000 */
        /* <DEDUP_REMOVED lines=11> */
[----:B------:R0:W3:Y:S02]  /*0f50*/  SHFL.IDX PT, R3, R14, RZ, 0x1f ;  /* 0x00001fff0e037589 */ /* 0x0000e400000e0000 */
.L_x_47:
[----:B------:R-:W-:-:S13]  /*0f60*/  ISETP.GT.U32.AND P0, PT, R17, 0x1f, PT ;  /* 0x0000001f1100780c */ /* 0x000fda0003f04070 */
[----:B------:R-:W-:Y:S05]  /*0f70*/  @P0 BRA `(.L_x_10) ;  /* 0x0000000000440947 */ /* 0x000fea0003800000 */
[----:B------:R-:W4:Y:S01]  /*0f80*/  LDS R8, [R8+0x180] ;  /* 0x0001800008087984 */ /* 0x000f220000000800 */
[----:B------:R-:W-:Y:S01]  /*0f90*/  UMOV UR4, 0xffffffff ;  /* 0xffffffff00047882 */ /* 0x000fe20000000000 */
[----:B----4-:R-:W-:Y:S02]  /*0fa0*/  FMUL R13, R9, R8 ;  /* 0x00000008090d7220 */ /* 0x010fe40000400000 */
        /* <DEDUP_REMOVED lines=9> */
[----:B------:R0:W4:Y:S02]  /*1040*/  SHFL.DOWN PT, R14, R8, 0x1, 0x1f ;  /* 0x08201f00080e7f89 */ /* 0x00012400000e0000 */
.L_x_54:
[----:B------:R-:W-:Y:S01]  /*1050*/  UMOV UR4, 0xffffffff ;  /* 0xffffffff00047882 */ /* 0x000fe20000000000 */
[----:B----4-:R-:W-:Y:S02]  /*1060*/  FADD R13, R8, R14 ;  /* 0x0000000e080d7221 */ /* 0x010fe40000000000 */
[----:B------:R-:W-:Y:S05]  /*1070*/  BRA.DIV UR4, `(.L_x_15) ;  /* 0x0000000e04847947 */ /* 0x000fea000b800000 */
[----:B------:R4:W0:Y:S02]  /*1080*/  SHFL.IDX PT, R14, R13, RZ, 0x1f ;  /* 0x00001fff0d0e7589 */ /* 0x00082400000e0000 */
.L_x_10:
[----:B------:R-:W-:Y:S05]  /*1090*/  BSYNC B0 ;  /* 0x0000000000007941 */ /* 0x000fea0003800000 */
.L_x_9:
[C---:B------:R-:W-:Y:S01]  /*10a0*/  ISETP.NE.AND P1, PT, R24.reuse, RZ, PT ;  /* 0x000000ff1800720c */ /* 0x040fe20003f25270 */
[----:B------:R-:W-:Y:S05]  /*10b0*/  WARPSYNC.ALL ;  /* 0x0000000000007948 */ /* 0x000fea0003800000 */
[----:B------:R-:W-:-:S04]  /*10c0*/  ISETP.GT.U32.AND P0, PT, R24, 0x7f, PT ;  /* 0x0000007f1800780c */ /* 0x000fc80003f04070 */
[----:B------:R-:W-:-:S03]  /*10d0*/  ISETP.NE.OR P0, PT, R17, RZ, P0 ;  /* 0x000000ff1100720c */ /* 0x000fc60000705670 */
[----:B------:R-:W-:-:S04]  /*10e0*/  @!P1 IADD3 R4, PT, PT, R6, 0x4300, RZ ;  /* 0x0000430006049810 */ /* 0x000fc80007ffe0ff */
[----:B------:R-:W-:-:S04]  /*10f0*/  @!P1 LEA R4, R7, R4, 0x18 ;  /* 0x0000000407049211 */ /* 0x000fc800078ec0ff */
[----:B------:R-:W-:-:S05]  /*1100*/  @!P1 LEA R5, R17, R4, 0x2 ;  /* 0x0000000411059211 */ /* 0x000fca00078e10ff */
[----:B-1----:R1:W-:Y:S04]  /*1110*/  @!P1 STS [R5], R0 ;  /* 0x0000000005009388 */ /* 0x0023e80000000800 */
[----:B--2---:R1:W-:Y:S04]  /*1120*/  @!P1 STS [R5+0x80], R2 ;  /* 0x0000800205009388 */ /* 0x0043e80000000800 */
[----:B---3--:R1:W-:Y:S04]  /*1130*/  @!P1 STS [R5+0x100], R3 ;  /* 0x0001000305009388 */ /* 0x0083e80000000800 */
[----:B0-----:R1:W-:Y:S01]  /*1140*/  @!P1 STS [R5+0x180], R14 ;  /* 0x0001800e05009388 */ /* 0x0013e20000000800 */
[----:B------:R-:W-:Y:S06]  /*1150*/  BAR.SYNC.DEFER_BLOCKING 0x0 ;  /* 0x0000000000007b1d */ /* 0x000fec0000010000 */
[----:B------:R-:W-:Y:S05]  /*1160*/  @P0 EXIT ;  /* 0x000000000000094d */ /* 0x000fea0003800000 */
[----:B-1----:R-:W0:Y:S01]  /*1170*/  LDC.64 R2, c[0x0][0x398] ;  /* 0x0000e600ff027b82 */ /* 0x002e220000000a00 */
[----:B------:R-:W-:Y:S02]  /*1180*/  VIADD R6, R6, 0x4300 ;  /* 0x0000430006067836 */ /* 0x000fe40000000000 */
[----:B------:R-:W-:-:S03]  /*1190*/  IMAD R25, R25, R26, RZ ;  /* 0x0000001a19197224 */ /* 0x000fc600078e02ff */
[----:B------:R-:W-:Y:S02]  /*11a0*/  LEA R7, R7, R6, 0x18 ;  /* 0x0000000607077211 */ /* 0x000fe400078ec0ff */
[----:B------:R-:W-:-:S03]  /*11b0*/  LEA R25, R25, R24, 0x7 ;  /* 0x0000001819197211 */ /* 0x000fc600078e38ff */
[----:B------:R-:W-:Y:S01]  /*11c0*/  IMAD R0, R24, 0x4, R7 ;  /* 0x0000000418007824 */ /* 0x000fe200078e0207 */
[----:B------:R-:W-:-:S07]  /*11d0*/  LEA R25, R16, R25, 0x7 ;  /* 0x0000001910197211 */ /* 0x000fce00078e38ff */
.L_x_16:
[----:B-1----:R1:W2:Y:S01]  /*11e0*/  LDS R7, [R0] ;  /* 0x0000000000077984 */ /* 0x0022a20000000800 */
[C---:B0-----:R-:W-:Y:S01]  /*11f0*/  IMAD.WIDE.U32 R4, R25.reuse, 0x4, R2 ;  /* 0x0000000419047825 */ /* 0x041fe200078e0002 */
[C---:B------:R-:W-:Y:S02]  /*1200*/  ISETP.GE.U32.AND P0, PT, R24.reuse, 0x60, PT ;  /* 0x000000601800780c */ /* 0x040fe40003f06070 */
[----:B------:R-:W-:Y:S02]  /*1210*/  IADD3 R24, PT, PT, R24, 0x20, RZ ;  /* 0x0000002018187810 */ /* 0x000fe40007ffe0ff */
[----:B------:R-:W-:Y:S01]  /*1220*/  IADD3 R25, PT, PT, R25, 0x20, RZ ;  /* 0x0000002019197810 */ /* 0x000fe20007ffe0ff */
[----:B-1----:R-:W-:Y:S01]  /*1230*/  VIADD R0, R0, 0x80 ;  /* 0x0000008000007836 */ /* 0x002fe20000000000 */
[----:B--2---:R1:W-:Y:S07]  /*1240*/  STG.E desc[UR36][R4.64], R7 ;  /* 0x0000000704007986 */ /* 0x0043ee000c101924 */
[----:B------:R-:W-:Y:S05]  /*1250*/  @!P0 BRA `(.L_x_16) ;  /* 0xfffffffc00e08947 */ /* 0x000fea000383ffff */
[----:B------:R-:W-:Y:S05]  /*1260*/  EXIT ;  /* 0x000000000000794d */ /* 0x000fea0003800000 */
.L_x_5:
[----:B------:R-:W-:Y:S01]  /*1270*/  HFMA2 R12, -RZ, RZ, 0, 9.5367431640625e-07 ;  /* 0x00000010ff0c7431 */ /* 0x000fe200000001ff */
[----:B------:R-:W-:Y:S01]  /*1280*/  BSSY B2, `(.L_x_17) ;  /* 0x0000006000027945 */ /* 0x000fe20003800000 */
[----:B------:R-:W-:Y:S01]  /*1290*/  MOV R11, 0x1f ;  /* 0x0000001f000b7802 */ /* 0x000fe20000000f00 */
[----:B------:R-:W-:-:S07]  /*12a0*/  IMAD.MOV.U32 R15, RZ, RZ, -0x1 ;  /* 0xffffffffff0f7424 */ /* 0x000fce00078e00ff */
[----:B------:R-:W-:Y:S05]  /*12b0*/  WARPSYNC.COLLECTIVE R15, `(.L_x_18) ;  /* 0x000000000f087348 */ /* 0x000fea0003c00000 */
[----:B------:R0:W1:Y:S02]  /*12c0*/  SHFL.DOWN P6, R14, R13, R12, R11 ;  /* 0x0800000c0d0e7389 */ /* 0x00006400000c000b */
[----:B01----:R-:W-:Y:S05]  /*12d0*/  ENDCOLLECTIVE ;  /* 0x000000000000791b */ /* 0x003fea0003800000 */
.L_x_18:
[----:B------:R-:W-:Y:S05]  /*12e0*/  BSYNC B2 ;  /* 0x0000000000027941 */ /* 0x000fea0003800000 */
.L_x_17:
[----:B------:R-:W-:Y:S02]  /*12f0*/  HFMA2 R12, -RZ, RZ, 0, 4.76837158203125e-07 ;  /* 0x00000008ff0c7431 */ /* 0x000fe400000001ff */
[----:B------:R-:W-:Y:S01]  /*1300*/  FADD R13, R14, R13 ;  /* 0x0000000d0e0d7221 */ /* 0x000fe20000000000 */
[----:B------:R-:W-:Y:S01]  /*1310*/  MOV R11, 0x1f ;  /* 0x0000001f000b7802 */ /* 0x000fe20000000f00 */
[----:B------:R-:W-:-:S07]  /*1320*/  IMAD.MOV.U32 R15, RZ, RZ, -0x1 ;  /* 0xffffffffff0f7424 */ /* 0x000fce00078e00ff */
[----:B------:R-:W-:Y:S05]  /*1330*/  WARPSYNC.COLLECTIVE R15, `(.L_x_19) ;  /* 0x000000000f087348 */ /* 0x000fea0003c00000 */
[----:B------:R0:W1:Y:S02]  /*1340*/  SHFL.DOWN P6, R14, R13, R12, R11 ;  /* 0x0800000c0d0e7389 */ /* 0x00006400000c000b */
[----:B01----:R-:W-:Y:S05]  /*1350*/  ENDCOLLECTIVE ;  /* 0x000000000000791b */ /* 0x003fea0003800000 */
.L_x_19:
[----:B------:R-:W-:Y:S02]  /*1360*/  HFMA2 R12, -RZ, RZ, 0, 2.384185791015625e-07 ;  /* 0x00000004ff0c7431 */ /* 0x000fe400000001ff */
[----:B------:R-:W-:-:S05]  /*1370*/  FADD R4, R13, R14 ;  /* 0x0000000e0d047221 */ /* 0x000fca0000000000 */
[----:B------:R-:W-:-:S07]  /*1380*/  MOV R13, R4 ;  /* 0x00000004000d7202 */ /* 0x000fce0000000f00 */
[----:B------:R-:W-:Y:S05]  /*1390*/  WARPSYNC.COLLECTIVE R15, `(.L_x_20) ;  /* 0x000000000f087348 */ /* 0x000fea0003c00000 */
[----:B------:R0:W1:Y:S02]  /*13a0*/  SHFL.DOWN P6, R14, R13, R12, R11 ;  /* 0x0800000c0d0e7389 */ /* 0x00006400000c000b */
[----:B01----:R-:W-:Y:S05]  /*13b0*/  ENDCOLLECTIVE ;  /* 0x000000000000791b */ /* 0x003fea0003800000 */
.L_x_20:
[----:B------:R-:W-:Y:S02]  /*13c0*/  IMAD.MOV.U32 R12, RZ, RZ, 0x2 ;  /* 0x00000002ff0c7424 */ /* 0x000fe400078e00ff */
[----:B------:R-:W-:-:S05]  /*13d0*/  FADD R5, R4, R14 ;  /* 0x0000000e04057221 */ /* 0x000fca0000000000 */
[----:B------:R-:W-:-:S07]  /*13e0*/  MOV R13, R5 ;  /* 0x00000005000d7202 */ /* 0x000fce0000000f00 */
[----:B------:R-:W-:Y:S05]  /*13f0*/  WARPSYNC.COLLECTIVE R15, `(.L_x_21) ;  /* 0x000000000f087348 */ /* 0x000fea0003c00000 */
[----:B------:R0:W1:Y:S02]  /*1400*/  SHFL.DOWN P6, R14, R13, R12, R11 ;  /* 0x0800000c0d0e7389 */ /* 0x00006400000c000b */
[----:B01----:R-:W-:Y:S05]  /*1410*/  ENDCOLLECTIVE ;  /* 0x000000000000791b */ /* 0x003fea0003800000 */
.L_x_21:
[----:B------:R-:W-:Y:S02]  /*1420*/  HFMA2 R12, -RZ, RZ, 0, 5.9604644775390625e-08 ;  /* 0x00000001ff0c7431 */ /* 0x000fe400000001ff */
[----:B------:R-:W-:-:S05]  /*1430*/  FADD R20, R5, R14 ;  /* 0x0000000e05147221 */ /* 0x000fca0000000000 */
[----:B------:R-:W-:-:S07]  /*1440*/  MOV R13, R20 ;  /* 0x00000014000d7202 */ /* 0x000fce0000000f00 */
[----:B------:R-:W-:Y:S05]  /*1450*/  WARPSYNC.COLLECTIVE R15, `(.L_x_22) ;  /* 0x000000000f087348 */ /* 0x000fea0003c00000 */
[----:B------:R0:W1:Y:S02]  /*1460*/  SHFL.DOWN P6, R14, R13, R12, R11 ;  /* 0x0800000c0d0e7389 */ /* 0x00006400000c000b */
[----:B01----:R-:W-:Y:S05]  /*1470*/  ENDCOLLECTIVE ;  /* 0x000000000000791b */ /* 0x003fea0003800000 */
.L_x_22:
[----:B------:R-:W-:Y:S02]  /*1480*/  IMAD.MOV.U32 R12, RZ, RZ, RZ ;  /* 0x000000ffff0c7224 */ /* 0x000fe400078e00ff */
[----:B------:R-:W-:-:S05]  /*1490*/  FADD R14, R20, R14 ;  /* 0x0000000e140e7221 */ /* 0x000fca0000000000 */
[----:B------:R-:W-:-:S07]  /*14a0*/  MOV R13, R14 ;  /* 0x0000000e000d7202 */ /* 0x000fce0000000f00 */
[----:B------:R-:W-:Y:S05]  /*14b0*/  WARPSYNC.COLLECTIVE R15, `(.L_x_23) ;  /* 0x000000000f087348 */ /* 0x000fea0003c00000 */
[----:B------:R0:W1:Y:S02]  /*14c0*/  SHFL.IDX P6, R14, R13, R12, R11 ;  /* 0x0000000c0d0e7389 */ /* 0x00006400000c000b */
[----:B01----:R-:W-:Y:S05]  /*14d0*/  ENDCOLLECTIVE ;  /* 0x000000000000791b */ /* 0x003fea0003800000 */
.L_x_23:
[----:B------:R-:W-:Y:S05]  /*14e0*/  BRA `(.L_x_24) ;  /* 0xffffffec00f87947 */ /* 0x000fea000383ffff */
.L_x_11:
[----:B------:R-:W-:Y:S01]  /*14f0*/  HFMA2 R12, -RZ, RZ, 0, 9.5367431640625e-07 ;  /* 0x00000010ff0c7431 */ /* 0x000fe200000001ff */
[----:B------:R-:W-:Y:S02]  /*1500*/  MOV R11, 0x1f ;  /* 0x0000001f000b7802 */ /* 0x000fe40000000f00 */
[----:B------:R-:W-:-:S07]  /*1510*/  MOV R15, 0xffffffff ;  /* 0xffffffff000f7802 */ /* 0x000fce0000000f00 */
[----:B------:R-:W-:Y:S05]  /*1520*/  WARPSYNC.COLLECTIVE R15, `(.L_x_25) ;  /* 0x000000000f087348 */ /* 0x000fea0003c00000 */
[----:B------:R0:W1:Y:S02]  /*1530*/  SHFL.DOWN P6, R14, R13, R12, R11 ;  /* 0x0800000c0d0e7389 */ /* 0x00006400000c000b */
[----:B01----:R-:W-:Y:S05]  /*1540*/  ENDCOLLECTIVE ;  /* 0x000000000000791b */ /* 0x003fea0003800000 */
.L_x_25:
[----:B------:R-:W-:Y:S02]  /*1550*/  HFMA2 R12, -RZ, RZ, 0, 4.76837158203125e-07 ;  /* 0x00000008ff0c7431 */ /* 0x000fe400000001ff */
[----:B------:R-:W-:-:S04]  /*1560*/  FADD R2, R13, R14 ;  /* 0x0000000e0d027221 */ /* 0x000fc80000000000 */
[----:B------:R-:W-:-:S07]  /*1570*/  IMAD.MOV.U32 R13, RZ, RZ, R2 ;  /* 0x000000ffff0d7224 */ /* 0x000fce00078e0002 */
[----:B------:R-:W-:Y:S05]  /*1580*/  WARPSYNC.COLLECTIVE R15, `(.L_x_26) ;  /* 0x000000000f087348 */ /* 0x000fea0003c00000 */
[----:B------:R0:W1:Y:S02]  /*1590*/  SHFL.DOWN P6, R14, R13, R12, R11 ;  /* 0x0800000c0d0e7389 */ /* 0x00006400000c000b */
[----:B01----:R-:W-:Y:S05]  /*15a0*/  ENDCOLLECTIVE ;  /* 0x000000000000791b */ /* 0x003fea0003800000 */
.L_x_26:
[----:B------:R-:W-:Y:S02]  /*15b0*/  HFMA2 R12, -RZ, RZ, 0, 2.384185791015625e-07 ;  /* 0x00000004ff0c7431 */ /* 0x000fe400000001ff */
[----:B------:R-:W-:-:S05]  /*15c0*/  FADD R3, R2, R14 ;  /* 0x0000000e02037221 */ /* 0x000fca0000000000 */
[----:B------:R-:W-:-:S07]  /*15d0*/  MOV R13, R3 ;  /* 0x00000003000d7202 */ /* 0x000fce0000000f00 */
[----:B------:R-:W-:Y:S05]  /*15e0*/  WARPSYNC.COLLECTIVE R15, `(.L_x_27) ;  /* 0x000000000f087348 */ /* 0x000fea0003c00000 */
[----:B------:R0:W1:Y:S02]  /*15f0*/  SHFL.DOWN P6, R14, R13, R12, R11 ;  /* 0x0800000c0d0e7389 */ /* 0x00006400000c000b */
[----:B01----:R-:W-:Y:S05]  /*1600*/  ENDCOLLECTIVE ;  /* 0x000000000000791b */ /* 0x003fea0003800000 */
.L_x_27:
[----:B------:R-:W-:Y:S01]  /*1610*/  MOV R12, 0x2 ;  /* 0x00000002000c7802 */ /* 0x000fe20000000f00 */
[----:B------:R-:W-:-:S04]  /*1620*/  FADD R4, R3, R14 ;  /* 0x0000000e03047221 */ /* 0x000fc80000000000 */
[----:B------:R-:W-:-:S07]  /*1630*/  IMAD.MOV.U32 R13, RZ, RZ, R4 ;  /* 0x000000ffff0d7224 */ /* 0x000fce00078e0004 */
[----:B------:R-:W-:Y:S05]  /*1640*/  WARPSYNC.COLLECTIVE R15, `(.L_x_28) ;  /* 0x000000000f087348 */ /* 0x000fea0003c00000 */
[----:B------:R0:W1:Y:S02]  /*1650*/  SHFL.DOWN P6, R14, R13, R12, R11 ;  /* 0x0800000c0d0e7389 */ /* 0x00006400000c000b */
[----:B01----:R-:W-:Y:S05]  /*1660*/  ENDCOLLECTIVE ;  /* 0x000000000000791b */ /* 0x003fea0003800000 */
.L_x_28:
[----:B------:R-:W-:Y:S02]  /*1670*/  HFMA2 R12, -RZ, RZ, 0, 5.9604644775390625e-08 ;  /* 0x00000001ff0c7431 */ /* 0x000fe400000001ff */
[----:B------:R-:W-:-:S05]  /*1680*/  FADD R5, R4, R14 ;  /* 0x0000000e04057221 */ /* 0x000fca0000000000 */
[----:B------:R-:W-:-:S07]  /*1690*/  MOV R13, R5 ;  /* 0x00000005000d7202 */ /* 0x000fce0000000f00 */
[----:B------:R-:W-:Y:S05]  /*16a0*/  WARPSYNC.COLLECTIVE R15, `(.L_x_29) ;  /* 0x000000000f087348 */ /* 0x000fea0003c00000 */
[----:B------:R0:W1:Y:S02]  /*16b0*/  SHFL.DOWN P6, R14, R13, R12, R11 ;  /* 0x0800000c0d0e7389 */ /* 0x00006400000c000b */
[----:B01----:R-:W-:Y:S05]  /*16c0*/  ENDCOLLECTIVE ;  /* 0x000000000000791b */ /* 0x003fea0003800000 */
.L_x_29:
[----:B------:R-:W-:Y:S01]  /*16d0*/  MOV R12, RZ ;  /* 0x000000ff000c7202 */ /* 0x000fe20000000f00 */
[----:B------:R-:W-:-:S04]  /*16e0*/  FADD R14, R5, R14 ;  /* 0x0000000e050e7221 */ /* 0x000fc80000000000 */
[----:B------:R-:W-:-:S07]  /*16f0*/  IMAD.MOV.U32 R13, RZ, RZ, R14 ;  /* 0x000000ffff0d7224 */ /* 0x000fce00078e000e */
[----:B------:R-:W-:Y:S05]  /*1700*/  WARPSYNC.COLLECTIVE R15, `(.L_x_30) ;  /* 0x000000000f087348 */ /* 0x000fea0003c00000 */
[----:B------:R0:W1:Y:S02]  /*1710*/  SHFL.IDX P6, R14, R13, R12, R11 ;  /* 0x0000000c0d0e7389 */ /* 0x00006400000c000b */
[----:B01----:R-:W-:Y:S05]  /*1720*/  ENDCOLLECTIVE ;  /* 0x000000000000791b */ /* 0x003fea0003800000 */
.L_x_30:
[----:B------:R-:W-:Y:S01]  /*1730*/  MOV R0, R14 ;  /* 0x0000000e00007202 */ /* 0x000fe20000000f00 */
[----:B------:R-:W-:Y:S06]  /*1740*/  BRA `(.L_x_31) ;  /* 0xfffffff4007c7947 */ /* 0x000fec000383ffff */
.L_x_12:
[----:B------:R-:W-:Y:S01]  /*1750*/  HFMA2 R12, -RZ, RZ, 0, 9.5367431640625e-07 ;  /* 0x00000010ff0c7431 */ /* 0x000fe200000001ff */
[----:B------:R-:W-:Y:S01]  /*1760*/  BSSY B1, `(.L_x_32) ;  /* 0x0000006000017945 */ /* 0x000fe20003800000 */
[----:B------:R-:W-:Y:S01]  /*1770*/  IMAD.MOV.U32 R11, RZ, RZ, 0x1f ;  /* 0x0000001fff0b7424 */ /* 0x000fe200078e00ff */
[----:B------:R-:W-:-:S07]  /*1780*/  MOV R15, 0xffffffff ;  /* 0xffffffff000f7802 */ /* 0x000fce0000000f00 */
[----:B01----:R-:W-:Y:S05]  /*1790*/  WARPSYNC.COLLECTIVE R15, `(.L_x_33) ;  /* 0x000000000f087348 */ /* 0x003fea0003c00000 */
[----:B0-----:R0:W2:Y:S02]  /*17a0*/  SHFL.DOWN P6, R14, R13, R12, R11 ;  /* 0x0800000c0d0e7389 */ /* 0x0010a400000c000b */
[----:B012---:R-:W-:Y:S05]  /*17b0*/  ENDCOLLECTIVE ;  /* 0x000000000000791b */ /* 0x007fea0003800000 */
.L_x_33:
[----:B------:R-:W-:Y:S05]  /*17c0*/  BSYNC B1 ;  /* 0x0000000000017941 */ /* 0x000fea0003800000 */
.L_x_32:
[----:B------:R-:W-:Y:S02]  /*17d0*/  HFMA2 R12, -RZ, RZ, 0, 4.76837158203125e-07 ;  /* 0x00000008ff0c7431 */ /* 0x000fe400000001ff */
[----:B------:R-:W-:Y:S01]  /*17e0*/  FADD R13, R13, R14 ;  /* 0x0000000e0d0d7221 */ /* 0x000fe20000000000 */
[----:B------:R-:W-:Y:S01]  /*17f0*/  MOV R11, 0x1f ;  /* 0x0000001f000b7802 */ /* 0x000fe20000000f00 */
[----:B------:R-:W-:-:S07]  /*1800*/  IMAD.MOV.U32 R15, RZ, RZ, -0x1 ;  /* 0xffffffffff0f7424 */ /* 0x000fce00078e00ff */
[----:B------:R-:W-:Y:S05]  /*1810*/  WARPSYNC.COLLECTIVE R15, `(.L_x_34) ;  /* 0x000000000f087348 */ /* 0x000fea0003c00000 */
[----:B------:R0:W1:Y:S02]  /*1820*/  SHFL.DOWN P6, R14, R13, R12, R11 ;  /* 0x0800000c0d0e7389 */ /* 0x00006400000c000b */
[----:B01----:R-:W-:Y:S05]  /*1830*/  ENDCOLLECTIVE ;  /* 0x000000000000791b */ /* 0x003fea0003800000 */
.L_x_34:
[----:B------:R-:W-:Y:S02]  /*1840*/  HFMA2 R12, -RZ, RZ, 0, 2.384185791015625e-07 ;  /* 0x00000004ff0c7431 */ /* 0x000fe400000001ff */
[----:B------:R-:W-:-:S05]  /*1850*/  FADD R3, R13, R14 ;  /* 0x0000000e0d037221 */ /* 0x000fca0000000000 */
[----:B------:R-:W-:-:S07]  /*1860*/  MOV R13, R3 ;  /* 0x00000003000d7202 */ /* 0x000fce0000000f00 */
[----:B------:R-:W-:Y:S05]  /*1870*/  WARPSYNC.COLLECTIVE R15, `(.L_x_35) ;  /* 0x000000000f087348 */ /* 0x000fea0003c00000 */
[----:B------:R0:W1:Y:S02]  /*1880*/  SHFL.DOWN P6, R14, R13, R12, R11 ;  /* 0x0800000c0d0e7389 */ /* 0x00006400000c000b */
[----:B01----:R-:W-:Y:S05]  /*1890*/  ENDCOLLECTIVE ;  /* 0x000000000000791b */ /* 0x003fea0003800000 */
.L_x_35:
[----:B------:R-:W-:Y:S02]  /*18a0*/  IMAD.MOV.U32 R12, RZ, RZ, 0x2 ;  /* 0x00000002ff0c7424 */ /* 0x000fe400078e00ff */
[----:B------:R-:W-:-:S05]  /*18b0*/  FADD R4, R3, R14 ;  /* 0x0000000e03047221 */ /* 0x000fca0000000000 */
[----:B------:R-:W-:-:S07]  /*18c0*/  MOV R13, R4 ;  /* 0x00000004000d7202 */ /* 0x000fce0000000f00 */
[----:B------:R-:W-:Y:S05]  /*18d0*/  WARPSYNC.COLLECTIVE R15, `(.L_x_36) ;  /* 0x000000000f087348 */ /* 0x000fea0003c00000 */
[----:B------:R0:W1:Y:S02]  /*18e0*/  SHFL.DOWN P6, R14, R13, R12, R11 ;  /* 0x0800000c0d0e7389 */ /* 0x00006400000c000b */
[----:B01----:R-:W-:Y:S05]  /*18f0*/  ENDCOLLECTIVE ;  /* 0x000000000000791b */ /* 0x003fea0003800000 */
.L_x_36:
[----:B------:R-:W-:Y:S02]  /*1900*/  HFMA2 R12, -RZ, RZ, 0, 5.9604644775390625e-08 ;  /* 0x00000001ff0c7431 */ /* 0x000fe400000001ff */
[----:B------:R-:W-:-:S05]  /*1910*/  FADD R5, R4, R14 ;  /* 0x0000000e04057221 */ /* 0x000fca0000000000 */
[----:B------:R-:W-:-:S07]  /*1920*/  MOV R13, R5 ;  /* 0x00000005000d7202 */ /* 0x000fce0000000f00 */
[----:B------:R-:W-:Y:S05]  /*1930*/  WARPSYNC.COLLECTIVE R15, `(.L_x_37) ;  /* 0x000000000f087348 */ /* 0x000fea0003c00000 */
[----:B------:R0:W1:Y:S02]  /*1940*/  SHFL.DOWN P6, R14, R13, R12, R11 ;  /* 0x0800000c0d0e7389 */ /* 0x00006400000c000b */
[----:B01----:R-:W-:Y:S05]  /*1950*/  ENDCOLLECTIVE ;  /* 0x000000000000791b */ /* 0x003fea0003800000 */
.L_x_37:
[----:B------:R-:W-:Y:S02]  /*1960*/  IMAD.MOV.U32 R12, RZ, RZ, RZ ;  /* 0x000000ffff0c7224 */ /* 0x000fe400078e00ff */
[----:B------:R-:W-:-:S05]  /*1970*/  FADD R14, R5, R14 ;  /* 0x0000000e050e7221 */ /* 0x000fca0000000000 */
[----:B------:R-:W-:-:S07]  /*1980*/  MOV R13, R14 ;  /* 0x0000000e000d7202 */ /* 0x000fce0000000f00 */
[----:B------:R-:W-:Y:S05]  /*1990*/  WARPSYNC.COLLECTIVE R15, `(.L_x_38) ;  /* 0x000000000f087348 */ /* 0x000fea0003c00000 */
[----:B------:R0:W1:Y:S02]  /*19a0*/  SHFL.IDX P6, R14, R13, R12, R11 ;  /* 0x0000000c0d0e7389 */ /* 0x00006400000c000b */
[----:B01----:R-:W-:Y:S05]  /*19b0*/  ENDCOLLECTIVE ;  /* 0x000000000000791b */ /* 0x003fea0003800000 */
.L_x_38:
[----:B------:R-:W-:Y:S01]  /*19c0*/  MOV R2, R14 ;  /* 0x0000000e00027202 */ /* 0x000fe20000000f00 */
[----:B------:R-:W-:Y:S06]  /*19d0*/  BRA `(.L_x_39) ;  /* 0xfffffff4001c7947 */ /* 0x000fec000383ffff */
.L_x_13:
[----:B------:R-:W-:Y:S01]  /*19e0*/  HFMA2 R12, -RZ, RZ, 0, 9.5367431640625e-07 ;  /* 0x00000010ff0c7431 */ /* 0x000fe200000001ff */
[----:B------:R-:W-:Y:S01]  /*19f0*/  BSSY B1, `(.L_x_40) ;  /* 0x0000006000017945 */ /* 0x000fe20003800000 */
[----:B------:R-:W-:Y:S01]  /*1a00*/  MOV R11, 0x1f ;  /* 0x0000001f000b7802 */ /* 0x000fe20000000f00 */
[----:B------:R-:W-:-:S07]  /*1a10*/  IMAD.MOV.U32 R15, RZ, RZ, -0x1 ;  /* 0xffffffffff0f7424 */ /* 0x000fce00078e00ff */
[----:B012---:R-:W-:Y:S05]  /*1a20*/  WARPSYNC.COLLECTIVE R15, `(.L_x_41) ;  /* 0x000000000f087348 */ /* 0x007fea0003c00000 */
[----:B0-----:R0:W3:Y:S02]  /*1a30*/  SHFL.DOWN P6, R14, R13, R12, R11 ;  /* 0x0800000c0d0e7389 */ /* 0x0010e400000c000b */
[----:B0123--:R-:W-:Y:S05]  /*1a40*/  ENDCOLLECTIVE ;  /* 0x000000000000791b */ /* 0x00ffea0003800000 */
.L_x_41:
[----:B------:R-:W-:Y:S05]  /*1a50*/  BSYNC B1 ;  /* 0x0000000000017941 */ /* 0x000fea0003800000 */
.L_x_40:
[----:B------:R-:W-:Y:S02]  /*1a60*/  HFMA2 R12, -RZ, RZ, 0, 4.76837158203125e-07 ;  /* 0x00000008ff0c7431 */ /* 0x000fe400000001ff */
[----:B------:R-:W-:Y:S01]  /*1a70*/  FADD R13, R13, R14 ;  /* 0x0000000e0d0d7221 */ /* 0x000fe20000000000 */
[----:B------:R-:W-:Y:S02]  /*1a80*/  MOV R11, 0x1f ;  /* 0x0000001f000b7802 */ /* 0x000fe40000000f00 */
[----:B------:R-:W-:-:S07]  /*1a90*/  MOV R15, 0xffffffff ;  /* 0xffffffff000f7802 */ /* 0x000fce0000000f00 */
[----:B------:R-:W-:Y:S05]  /*1aa0*/  WARPSYNC.COLLECTIVE R15, `(.L_x_42) ;  /* 0x000000000f087348 */ /* 0x000fea0003c00000 */
[----:B------:R0:W1:Y:S02]  /*1ab0*/  SHFL.DOWN P6, R14, R13, R12, R11 ;  /* 0x0800000c0d0e7389 */ /* 0x00006400000c000b */
[----:B01----:R-:W-:Y:S05]  /*1ac0*/  ENDCOLLECTIVE ;  /* 0x000000000000791b */ /* 0x003fea0003800000 */
.L_x_42:
[----:B------:R-:W-:Y:S02]  /*1ad0*/  HFMA2 R12, -RZ, RZ, 0, 2.384185791015625e-07 ;  /* 0x00000004ff0c7431 */ /* 0x000fe400000001ff */
[----:B------:R-:W-:-:S04]  /*1ae0*/  FADD R4, R13, R14 ;  /* 0x0000000e0d047221 */ /* 0x000fc80000000000 */
[----:B------:R-:W-:-:S07]  /*1af0*/  IMAD.MOV.U32 R13, RZ, RZ, R4 ;  /* 0x000000ffff0d7224 */ /* 0x000fce00078e0004 */
[----:B------:R-:W-:Y:S05]  /*1b00*/  WARPSYNC.COLLECTIVE R15, `(.L_x_43) ;  /* 0x000000000f087348 */ /* 0x000fea0003c00000 */
[----:B------:R0:W1:Y:S02]  /*1b10*/  SHFL.DOWN P6, R14, R13, R12, R11 ;  /* 0x0800000c0d0e7389 */ /* 0x00006400000c000b */
[----:B01----:R-:W-:Y:S05]  /*1b20*/  ENDCOLLECTIVE ;  /* 0x000000000000791b */ /* 0x003fea0003800000 */
.L_x_43:
[----:B------:R-:W-:Y:S02]  /*1b30*/  HFMA2 R12, -RZ, RZ, 0, 1.1920928955078125e-07 ;  /* 0x00000002ff0c7431 */ /* 0x000fe400000001ff */
[----:B------:R-:W-:-:S05]  /*1b40*/  FADD R5, R4, R14 ;  /* 0x0000000e04057221 */ /* 0x000fca0000000000 */
[----:B------:R-:W-:-:S07]  /*1b50*/  MOV R13, R5 ;  /* 0x00000005000d7202 */ /* 0x000fce0000000f00 */
[----:B------:R-:W-:Y:S05]  /*1b60*/  WARPSYNC.COLLECTIVE R15, `(.L_x_44) ;  /* 0x000000000f087348 */ /* 0x000fea0003c00000 */
[----:B------:R0:W1:Y:S02]  /*1b70*/  SHFL.DOWN P6, R14, R13, R12, R11 ;  /* 0x0800000c0d0e7389 */ /* 0x00006400000c000b */
[----:B01----:R-:W-:Y:S05]  /*1b80*/  ENDCOLLECTIVE ;  /* 0x000000000000791b */ /* 0x003fea0003800000 */
.L_x_44:
[----:B------:R-:W-:Y:S01]  /*1b90*/  MOV R12, 0x1 ;  /* 0x00000001000c7802 */ /* 0x000fe20000000f00 */
[----:B------:R-:W-:-:S04]  /*1ba0*/  FADD R10, R5, R14 ;  /* 0x0000000e050a7221 */ /* 0x000fc80000000000 */
[----:B------:R-:W-:-:S07]  /*1bb0*/  IMAD.MOV.U32 R13, RZ, RZ, R10 ;  /* 0x000000ffff0d7224 */ /* 0x000fce00078e000a */
[----:B------:R-:W-:Y:S05]  /*1bc0*/  WARPSYNC.COLLECTIVE R15, `(.L_x_45) ;  /* 0x000000000f087348 */ /* 0x000fea0003c00000 */
[----:B------:R0:W1:Y:S02]  /*1bd0*/  SHFL.DOWN P6, R14, R13, R12, R11 ;  /* 0x0800000c0d0e7389 */ /* 0x00006400000c000b */
[----:B01----:R-:W-:Y:S05]  /*1be0*/  ENDCOLLECTIVE ;  /* 0x000000000000791b */ /* 0x003fea0003800000 */
.L_x_45:
[----:B------:R-:W-:Y:S02]  /*1bf0*/  HFMA2 R12, -RZ, RZ, 0, 0 ;  /* 0x00000000ff0c7431 */ /* 0x000fe400000001ff */
[----:B------:R-:W-:-:S05]  /*1c00*/  FADD R14, R10, R14 ;  /* 0x0000000e0a0e7221 */ /* 0x000fca0000000000 */
[----:B------:R-:W-:-:S07]  /*1c10*/  MOV R13, R14 ;  /* 0x0000000e000d7202 */ /* 0x000fce0000000f00 */
[----:B------:R-:W-:Y:S05]  /*1c20*/  WARPSYNC.COLLECTIVE R15, `(.L_x_46) ;  /* 0x000000000f087348 */ /* 0x000fea0003c00000 */
[----:B------:R0:W1:Y:S02]  /*1c30*/  SHFL.IDX P6, R14, R13, R12, R11 ;  /* 0x0000000c0d0e7389 */ /* 0x00006400000c000b */
[----:B01----:R-:W-:Y:S05]  /*1c40*/  ENDCOLLECTIVE ;  /* 0x000000000000791b */ /* 0x003fea0003800000 */
.L_x_46:
[----:B------:R-:W-:Y:S01]  /*1c50*/  IMAD.MOV.U32 R3, RZ, RZ, R14 ;  /* 0x000000ffff037224 */ /* 0x000fe200078e000e */
[----:B------:R-:W-:Y:S06]  /*1c60*/  BRA `(.L_x_47) ;  /* 0xfffffff000bc7947 */ /* 0x000fec000383ffff */
.L_x_14:
[----:B------:R-:W-:Y:S01]  /*1c70*/  HFMA2 R11, -RZ, RZ, 0, 1.847743988037109375e-06 ;  /* 0x0000001fff0b7431 */ /* 0x000fe200000001ff */
[----:B------:R-:W-:Y:S01]  /*1c80*/  BSSY B1, `(.L_x_48) ;  /* 0x0000006000017945 */ /* 0x000fe20003800000 */
[----:B------:R-:W-:Y:S02]  /*1c90*/  MOV R12, 0x10 ;  /* 0x00000010000c7802 */ /* 0x000fe40000000f00 */
[----:B------:R-:W-:-:S07]  /*1ca0*/  MOV R15, 0xffffffff ;  /* 0xffffffff000f7802 */ /* 0x000fce0000000f00 */
[----:B0123--:R-:W-:Y:S05]  /*1cb0*/  WARPSYNC.COLLECTIVE R15, `(.L_x_49) ;  /* 0x000000000f087348 */ /* 0x00ffea0003c00000 */
[----:B0-----:R0:W4:Y:S02]  /*1cc0*/  SHFL.DOWN P6, R14, R13, R12, R11 ;  /* 0x0800000c0d0e7389 */ /* 0x00112400000c000b */
[----:B01234-:R-:W-:Y:S05]  /*1cd0*/  ENDCOLLECTIVE ;  /* 0x000000000000791b */ /* 0x01ffea0003800000 */
.L_x_49:
[----:B------:R-:W-:Y:S05]  /*1ce0*/  BSYNC B1 ;  /* 0x0000000000017941 */ /* 0x000fea0003800000 */
.L_x_48:
[----:B------:R-:W-:Y:S02]  /*1cf0*/  HFMA2 R11, -RZ, RZ, 0, 1.847743988037109375e-06 ;  /* 0x0000001fff0b7431 */ /* 0x000fe400000001ff */
[----:B------:R-:W-:Y:S01]  /*1d00*/  FADD R13, R13, R14 ;  /* 0x0000000e0d0d7221 */ /* 0x000fe20000000000 */
[----:B------:R-:W-:Y:S01]  /*1d10*/  IMAD.MOV.U32 R12, RZ, RZ, 0x8 ;  /* 0x00000008ff0c7424 */ /* 0x000fe200078e00ff */
[----:B------:R-:W-:-:S07]  /*1d20*/  MOV R15, 0xffffffff ;  /* 0xffffffff000f7802 */ /* 0x000fce0000000f00 */
[----:B------:R-:W-:Y:S05]  /*1d30*/  WARPSYNC.COLLECTIVE R15, `(.L_x_50) ;  /* 0x000000000f087348 */ /* 0x000fea0003c00000 */
[----:B------:R0:W1:Y:S02]  /*1d40*/  SHFL.DOWN P6, R14, R13, R12, R11 ;  /* 0x0800000c0d0e7389 */ /* 0x00006400000c000b */
[----:B01----:R-:W-:Y:S05]  /*1d50*/  ENDCOLLECTIVE ;  /* 0x000000000000791b */ /* 0x003fea0003800000 */
.L_x_50:
[----:B------:R-:W-:Y:S02]  /*1d60*/  IMAD.MOV.U32 R12, RZ, RZ, 0x4 ;  /* 0x00000004ff0c7424 */ /* 0x000fe400078e00ff */
[----:B------:R-:W-:-:S05]  /*1d70*/  FADD R4, R13, R14 ;  /* 0x0000000e0d047221 */ /* 0x000fca0000000000 */
[----:B------:R-:W-:-:S07]  /*1d80*/  MOV R13, R4 ;  /* 0x00000004000d7202 */ /* 0x000fce0000000f00 */
[----:B------:R-:W-:Y:S05]  /*1d90*/  WARPSYNC.COLLECTIVE R15, `(.L_x_51) ;  /* 0x000000000f087348 */ /* 0x000fea0003c00000 */
[----:B------:R0:W1:Y:S02]  /*1da0*/  SHFL.DOWN P6, R14, R13, R12, R11 ;  /* 0x0800000c0d0e7389 */ /* 0x00006400000c000b */
[----:B01----:R-:W-:Y:S05]  /*1db0*/  ENDCOLLECTIVE ;  /* 0x000000000000791b */ /* 0x003fea0003800000 */
.L_x_51:
[----:B------:R-:W-:Y:S02]  /*1dc0*/  HFMA2 R12, -RZ, RZ, 0, 1.1920928955078125e-07 ;  /* 0x00000002ff0c7431 */ /* 0x000fe400000001ff */
[----:B------:R-:W-:-:S05]  /*1dd0*/  FADD R5, R4, R14 ;  /* 0x0000000e04057221 */ /* 0x000fca0000000000 */
[----:B------:R-:W-:-:S07]  /*1de0*/  MOV R13, R5 ;  /* 0x00000005000d7202 */ /* 0x000fce0000000f00 */
[----:B------:R-:W-:Y:S05]  /*1df0*/  WARPSYNC.COLLECTIVE R15, `(.L_x_52) ;  /* 0x000000000f087348 */ /* 0x000fea0003c00000 */
[----:B------:R0:W1:Y:S02]  /*1e00*/  SHFL.DOWN P6, R14, R13, R12, R11 ;  /* 0x0800000c0d0e7389 */ /* 0x00006400000c000b */
[----:B01----:R-:W-:Y:S05]  /*1e10*/  ENDCOLLECTIVE ;  /* 0x000000000000791b */ /* 0x003fea0003800000 */
.L_x_52:
[----:B------:R-:W-:Y:S02]  /*1e20*/  IMAD.MOV.U32 R12, RZ, RZ, 0x1 ;  /* 0x00000001ff0c7424 */ /* 0x000fe400078e00ff */
[----:B------:R-:W-:-:S05]  /*1e30*/  FADD R8, R5, R14 ;  /* 0x0000000e05087221 */ /* 0x000fca0000000000 */
[----:B------:R-:W-:-:S07]  /*1e40*/  MOV R13, R8 ;  /* 0x00000008000d7202 */ /* 0x000fce0000000f00 */
[----:B------:R-:W-:Y:S05]  /*1e50*/  WARPSYNC.COLLECTIVE R15, `(.L_x_53) ;  /* 0x000000000f087348 */ /* 0x000fea0003c00000 */
[----:B------:R0:W1:Y:S02]  /*1e60*/  SHFL.DOWN P6, R14, R13, R12, R11 ;  /* 0x0800000c0d0e7389 */ /* 0x00006400000c000b */
[----:B01----:R-:W-:Y:S05]  /*1e70*/  ENDCOLLECTIVE ;  /* 0x000000000000791b */ /* 0x003fea0003800000 */
.L_x_53:
[----:B------:R-:W-:Y:S05]  /*1e80*/  BRA `(.L_x_54) ;  /* 0xfffffff000707947 */ /* 0x000fea000383ffff */
.L_x_15:
[----:B------:R-:W-:Y:S01]  /*1e90*/  HFMA2 R12, -RZ, RZ, 0, 0 ;  /* 0x00000000ff0c7431 */ /* 0x000fe200000001ff */
[----:B------:R-:W-:Y:S01]  /*1ea0*/  BSSY B1, `(.L_x_55) ;  /* 0x0000006000017945 */ /* 0x000fe20003800000 */
[----:B------:R-:W-:Y:S02]  /*1eb0*/  MOV R11, 0x1f ;  /* 0x0000001f000b7802 */ /* 0x000fe40000000f00 */
[----:B------:R-:W-:-:S07]  /*1ec0*/  MOV R15, 0xffffffff ;  /* 0xffffffff000f7802 */ /* 0x000fce0000000f00 */
[----:B0123--:R-:W-:Y:S05]  /*1ed0*/  WARPSYNC.COLLECTIVE R15, `(.L_x_56) ;  /* 0x000000000f087348 */ /* 0x00ffea0003c00000 */
[----:B------:R4:W0:Y:S02]  /*1ee0*/  SHFL.IDX P6, R14, R13, R12, R11 ;  /* 0x0000000c0d0e7389 */ /* 0x00082400000c000b */
[----:B01234-:R-:W-:Y:S05]  /*1ef0*/  ENDCOLLECTIVE ;  /* 0x000000000000791b */ /* 0x01ffea0003800000 */
.L_x_56:
[----:B------:R-:W-:Y:S05]  /*1f00*/  BSYNC B1 ;  /* 0x0000000000017941 */ /* 0x000fea0003800000 */
.L_x_55:
[----:B------:R-:W-:Y:S05]  /*1f10*/  BRA `(.L_x_10) ;  /* 0xfffffff0005c7947 */ /* 0x000fea000383ffff */
.L_x_57:
[----:B------:R-:W-:-:S00]  /*1f20*/  BRA `(.L_x_57) ;  /* 0xfffffffc00fc7947 */ /* 0x000fc0000383ffff */
[----:B------:R-:W-:-:S00]  /*1f30*/  NOP ;  /* 0x0000000000007918 */ /* 0x000fc00000000000 */
        /* <DEDUP_REMOVED lines=12> */
.L_x_58:


//--------------------- .nv.global.init           --------------------------
	.section	.nv.global.init,"aw",@progbits
.nv.global.init:
	.type		$str,@object
	.size		$str,($str$1 - $str)
$str:
        /*0000*/ 	.byte	0x25, 0x64, 0x20, 0x25, 0x64, 0x20, 0x25, 0x64, 0x20, 0x6d, 0x61, 0x78, 0x3a, 0x20, 0x25, 0x66
        /*0010*/ 	.byte	0x00
	.type		$str$1,@object
	.size		$str$1,(.L_1 - $str$1)
$str$1:
        /*0011*/ 	.byte	0x25, 0x64, 0x20, 0x25, 0x64, 0x20, 0x25, 0x64, 0x20, 0x73, 0x75, 0x6d, 0x3a, 0x20, 0x25, 0x66
        /*0021*/ 	.byte	0x00
.L_1:


//--------------------- .nv.shared._Z21shared_split_k_kernelPKfS0_S0_Pfii --------------------------
	.section	.nv.shared._Z21shared_split_k_kernelPKfS0_S0_Pfii,"aw",@nobits
	.sectionflags	@""
	.align	4
.nv.shared._Z21shared_split_k_kernelPKfS0_S0_Pfii:
	.zero		18688


//--------------------- .nv.shared.reserved.0     --------------------------
	.section	.nv.shared.reserved.0,"aw",@nobits
	.weak		__nv_reservedSMEM_offset_0_alias
	.size		__nv_reservedSMEM_offset_0_alias, 0, 64
	.other		__nv_reservedSMEM_offset_0_alias,@"STO_CUDA_RESERVED_SHARED STV_DEFAULT"
__nv_reservedSMEM_offset_0_alias:
	.zero		0
	.zero		64


//--------------------- .nv.constant0._Z21shared_split_k_kernelPKfS0_S0_Pfii --------------------------
	.section	.nv.constant0._Z21shared_split_k_kernelPKfS0_S0_Pfii,"a",@progbits
	.sectionflags	@""
	.align	4
.nv.constant0._Z21shared_split_k_kernelPKfS0_S0_Pfii:
	.zero		936


//--------------------- SYMBOLS --------------------------

	.type		.nv.reservedSmem.offset0,@object
	.size		.nv.reservedSmem.offset0,0x4
	.type		.nv.reservedSmem.cap,@object
	.size		.nv.reservedSmem.cap,0x4
	.type		vprintf,@function
